//
// Generated by NVIDIA NVVM Compiler
//
// Compiler Build ID: CL-36424714
// Cuda compilation tools, release 13.0, V13.0.88
// Based on NVVM 20.0.0
//

.version 9.0
.target sm_100
.address_size 64

	// .globl	_Z10build_up_bPfS_S_iiffff
.global .align 1 .b8 _ZN34_INTERNAL_7ebf27d6_4_k_cu_52bf51744cuda3std3__45__cpo5beginE[1];
.global .align 1 .b8 _ZN34_INTERNAL_7ebf27d6_4_k_cu_52bf51744cuda3std3__45__cpo3endE[1];
.global .align 1 .b8 _ZN34_INTERNAL_7ebf27d6_4_k_cu_52bf51744cuda3std3__45__cpo6cbeginE[1];
.global .align 1 .b8 _ZN34_INTERNAL_7ebf27d6_4_k_cu_52bf51744cuda3std3__45__cpo4cendE[1];
.global .align 1 .b8 _ZN34_INTERNAL_7ebf27d6_4_k_cu_52bf51744cuda3std3__45__cpo6rbeginE[1];
.global .align 1 .b8 _ZN34_INTERNAL_7ebf27d6_4_k_cu_52bf51744cuda3std3__45__cpo4rendE[1];
.global .align 1 .b8 _ZN34_INTERNAL_7ebf27d6_4_k_cu_52bf51744cuda3std3__45__cpo7crbeginE[1];
.global .align 1 .b8 _ZN34_INTERNAL_7ebf27d6_4_k_cu_52bf51744cuda3std3__45__cpo5crendE[1];
.global .align 1 .b8 _ZN34_INTERNAL_7ebf27d6_4_k_cu_52bf51744cuda3std3__436_GLOBAL__N__7ebf27d6_4_k_cu_52bf51746ignoreE[1];
.global .align 1 .b8 _ZN34_INTERNAL_7ebf27d6_4_k_cu_52bf51744cuda3std3__419piecewise_constructE[1];
.global .align 1 .b8 _ZN34_INTERNAL_7ebf27d6_4_k_cu_52bf51744cuda3std3__48in_placeE[1];
.global .align 1 .b8 _ZN34_INTERNAL_7ebf27d6_4_k_cu_52bf51744cuda3std3__420unreachable_sentinelE[1];
.global .align 1 .b8 _ZN34_INTERNAL_7ebf27d6_4_k_cu_52bf51744cuda3std3__47nulloptE[1];
.global .align 1 .b8 _ZN34_INTERNAL_7ebf27d6_4_k_cu_52bf51744cuda3std3__48unexpectE[1];
.global .align 1 .b8 _ZN34_INTERNAL_7ebf27d6_4_k_cu_52bf51744cuda3std6ranges3__45__cpo4swapE[1];
.global .align 1 .b8 _ZN34_INTERNAL_7ebf27d6_4_k_cu_52bf51744cuda3std6ranges3__45__cpo9iter_moveE[1];
.global .align 1 .b8 _ZN34_INTERNAL_7ebf27d6_4_k_cu_52bf51744cuda3std6ranges3__45__cpo5beginE[1];
.global .align 1 .b8 _ZN34_INTERNAL_7ebf27d6_4_k_cu_52bf51744cuda3std6ranges3__45__cpo3endE[1];
.global .align 1 .b8 _ZN34_INTERNAL_7ebf27d6_4_k_cu_52bf51744cuda3std6ranges3__45__cpo6cbeginE[1];
.global .align 1 .b8 _ZN34_INTERNAL_7ebf27d6_4_k_cu_52bf51744cuda3std6ranges3__45__cpo4cendE[1];
.global .align 1 .b8 _ZN34_INTERNAL_7ebf27d6_4_k_cu_52bf51744cuda3std6ranges3__45__cpo7advanceE[1];
.global .align 1 .b8 _ZN34_INTERNAL_7ebf27d6_4_k_cu_52bf51744cuda3std6ranges3__45__cpo9iter_swapE[1];
.global .align 1 .b8 _ZN34_INTERNAL_7ebf27d6_4_k_cu_52bf51744cuda3std6ranges3__45__cpo4nextE[1];
.global .align 1 .b8 _ZN34_INTERNAL_7ebf27d6_4_k_cu_52bf51744cuda3std6ranges3__45__cpo4prevE[1];
.global .align 1 .b8 _ZN34_INTERNAL_7ebf27d6_4_k_cu_52bf51744cuda3std6ranges3__45__cpo4dataE[1];
.global .align 1 .b8 _ZN34_INTERNAL_7ebf27d6_4_k_cu_52bf51744cuda3std6ranges3__45__cpo5cdataE[1];
.global .align 1 .b8 _ZN34_INTERNAL_7ebf27d6_4_k_cu_52bf51744cuda3std6ranges3__45__cpo4sizeE[1];
.global .align 1 .b8 _ZN34_INTERNAL_7ebf27d6_4_k_cu_52bf51744cuda3std6ranges3__45__cpo5ssizeE[1];
.global .align 1 .b8 _ZN34_INTERNAL_7ebf27d6_4_k_cu_52bf51744cuda3std6ranges3__45__cpo8distanceE[1];
.global .align 1 .b8 _ZN34_INTERNAL_7ebf27d6_4_k_cu_52bf51746thrust24THRUST_300001_SM_1000_NS8cuda_cub3parE[1];
.global .align 1 .b8 _ZN34_INTERNAL_7ebf27d6_4_k_cu_52bf51746thrust24THRUST_300001_SM_1000_NS8cuda_cub10par_nosyncE[1];
.global .align 1 .b8 _ZN34_INTERNAL_7ebf27d6_4_k_cu_52bf51746thrust24THRUST_300001_SM_1000_NS6system6detail10sequential3seqE[1];
.global .align 1 .b8 _ZN34_INTERNAL_7ebf27d6_4_k_cu_52bf51746thrust24THRUST_300001_SM_1000_NS12placeholders2_1E[1];
.global .align 1 .b8 _ZN34_INTERNAL_7ebf27d6_4_k_cu_52bf51746thrust24THRUST_300001_SM_1000_NS12placeholders2_2E[1];
.global .align 1 .b8 _ZN34_INTERNAL_7ebf27d6_4_k_cu_52bf51746thrust24THRUST_300001_SM_1000_NS12placeholders2_3E[1];
.global .align 1 .b8 _ZN34_INTERNAL_7ebf27d6_4_k_cu_52bf51746thrust24THRUST_300001_SM_1000_NS12placeholders2_4E[1];
.global .align 1 .b8 _ZN34_INTERNAL_7ebf27d6_4_k_cu_52bf51746thrust24THRUST_300001_SM_1000_NS12placeholders2_5E[1];
.global .align 1 .b8 _ZN34_INTERNAL_7ebf27d6_4_k_cu_52bf51746thrust24THRUST_300001_SM_1000_NS12placeholders2_6E[1];
.global .align 1 .b8 _ZN34_INTERNAL_7ebf27d6_4_k_cu_52bf51746thrust24THRUST_300001_SM_1000_NS12placeholders2_7E[1];
.global .align 1 .b8 _ZN34_INTERNAL_7ebf27d6_4_k_cu_52bf51746thrust24THRUST_300001_SM_1000_NS12placeholders2_8E[1];
.global .align 1 .b8 _ZN34_INTERNAL_7ebf27d6_4_k_cu_52bf51746thrust24THRUST_300001_SM_1000_NS12placeholders2_9E[1];
.global .align 1 .b8 _ZN34_INTERNAL_7ebf27d6_4_k_cu_52bf51746thrust24THRUST_300001_SM_1000_NS12placeholders3_10E[1];
.global .align 1 .b8 _ZN34_INTERNAL_7ebf27d6_4_k_cu_52bf51746thrust24THRUST_300001_SM_1000_NS3seqE[1];

.visible .entry _Z10build_up_bPfS_S_iiffff(
	.param .u64 .ptr .align 1 _Z10build_up_bPfS_S_iiffff_param_0,
	.param .u64 .ptr .align 1 _Z10build_up_bPfS_S_iiffff_param_1,
	.param .u64 .ptr .align 1 _Z10build_up_bPfS_S_iiffff_param_2,
	.param .u32 _Z10build_up_bPfS_S_iiffff_param_3,
	.param .u32 _Z10build_up_bPfS_S_iiffff_param_4,
	.param .f32 _Z10build_up_bPfS_S_iiffff_param_5,
	.param .f32 _Z10build_up_bPfS_S_iiffff_param_6,
	.param .f32 _Z10build_up_bPfS_S_iiffff_param_7,
	.param .f32 _Z10build_up_bPfS_S_iiffff_param_8
)
{
	.reg .pred 	%p<8>;
	.reg .b32 	%r<24>;
	.reg .b32 	%f<34>;
	.reg .b64 	%rd<21>;

	ld.param.u64 	%rd1, [_Z10build_up_bPfS_S_iiffff_param_0];
	ld.param.u64 	%rd2, [_Z10build_up_bPfS_S_iiffff_param_1];
	ld.param.u64 	%rd3, [_Z10build_up_bPfS_S_iiffff_param_2];
	ld.param.u32 	%r4, [_Z10build_up_bPfS_S_iiffff_param_3];
	ld.param.u32 	%r5, [_Z10build_up_bPfS_S_iiffff_param_4];
	ld.param.f32 	%f1, [_Z10build_up_bPfS_S_iiffff_param_5];
	ld.param.f32 	%f2, [_Z10build_up_bPfS_S_iiffff_param_6];
	ld.param.f32 	%f3, [_Z10build_up_bPfS_S_iiffff_param_7];
	ld.param.f32 	%f4, [_Z10build_up_bPfS_S_iiffff_param_8];
	mov.u32 	%r7, %ctaid.y;
	mov.u32 	%r8, %ntid.y;
	mov.u32 	%r9, %tid.y;
	mad.lo.s32 	%r10, %r7, %r8, %r9;
	mov.u32 	%r11, %ctaid.x;
	mov.u32 	%r12, %ntid.x;
	mov.u32 	%r13, %tid.x;
	mad.lo.s32 	%r14, %r11, %r12, %r13;
	setp.eq.s32 	%p1, %r10, 0;
	add.s32 	%r15, %r5, -1;
	setp.ge.s32 	%p2, %r10, %r15;
	or.pred  	%p3, %p1, %p2;
	setp.lt.s32 	%p4, %r14, 1;
	or.pred  	%p5, %p4, %p3;
	add.s32 	%r16, %r4, -1;
	setp.ge.s32 	%p6, %r14, %r16;
	or.pred  	%p7, %p5, %p6;
	@%p7 bra 	$L__BB0_2;
	cvta.to.global.u64 	%rd4, %rd2;
	cvta.to.global.u64 	%rd5, %rd3;
	cvta.to.global.u64 	%rd6, %rd1;
	rcp.rn.f32 	%f5, %f2;
	mul.lo.s32 	%r17, %r4, %r10;
	cvt.s64.s32 	%rd7, %r17;
	cvt.u64.u32 	%rd8, %r14;
	add.s64 	%rd9, %rd8, %rd7;
	shl.b64 	%rd10, %rd9, 2;
	add.s64 	%rd11, %rd4, %rd10;
	ld.global.f32 	%f6, [%rd11+4];
	ld.global.f32 	%f7, [%rd11+-4];
	sub.f32 	%f8, %f6, %f7;
	add.f32 	%f9, %f3, %f3;
	div.rn.f32 	%f10, %f8, %f9;
	add.s32 	%r18, %r17, %r4;
	add.s32 	%r19, %r18, %r14;
	mul.wide.s32 	%rd12, %r19, 4;
	add.s64 	%rd13, %rd5, %rd12;
	ld.global.f32 	%f11, [%rd13];
	shl.b32 	%r20, %r4, 1;
	sub.s32 	%r21, %r18, %r20;
	add.s32 	%r22, %r21, %r14;
	mul.wide.s32 	%rd14, %r22, 4;
	add.s64 	%rd15, %rd5, %rd14;
	ld.global.f32 	%f12, [%rd15];
	sub.f32 	%f13, %f11, %f12;
	add.f32 	%f14, %f4, %f4;
	div.rn.f32 	%f15, %f13, %f14;
	add.f32 	%f16, %f10, %f15;
	mul.f32 	%f17, %f5, %f16;
	mul.f32 	%f18, %f10, %f10;
	sub.f32 	%f19, %f17, %f18;
	add.s64 	%rd16, %rd4, %rd12;
	ld.global.f32 	%f20, [%rd16];
	add.s64 	%rd17, %rd4, %rd14;
	ld.global.f32 	%f21, [%rd17];
	sub.f32 	%f22, %f20, %f21;
	div.rn.f32 	%f23, %f22, %f14;
	add.s64 	%rd18, %rd5, %rd10;
	ld.global.f32 	%f24, [%rd18+4];
	ld.global.f32 	%f25, [%rd18+-4];
	sub.f32 	%f26, %f24, %f25;
	mul.f32 	%f27, %f23, %f26;
	div.rn.f32 	%f28, %f27, %f9;
	add.f32 	%f29, %f28, %f28;
	sub.f32 	%f30, %f19, %f29;
	mul.f32 	%f31, %f15, %f15;
	sub.f32 	%f32, %f30, %f31;
	mul.f32 	%f33, %f1, %f32;
	add.s32 	%r23, %r22, %r4;
	mul.wide.s32 	%rd19, %r23, 4;
	add.s64 	%rd20, %rd6, %rd19;
	st.global.f32 	[%rd20], %f33;
$L__BB0_2:
	ret;

}
	// .globl	_Z16pressure_poissonPfS_S_iiff
.visible .entry _Z16pressure_poissonPfS_S_iiff(
	.param .u64 .ptr .align 1 _Z16pressure_poissonPfS_S_iiff_param_0,
	.param .u64 .ptr .align 1 _Z16pressure_poissonPfS_S_iiff_param_1,
	.param .u64 .ptr .align 1 _Z16pressure_poissonPfS_S_iiff_param_2,
	.param .u32 _Z16pressure_poissonPfS_S_iiff_param_3,
	.param .u32 _Z16pressure_poissonPfS_S_iiff_param_4,
	.param .f32 _Z16pressure_poissonPfS_S_iiff_param_5,
	.param .f32 _Z16pressure_poissonPfS_S_iiff_param_6
)
{
	.reg .pred 	%p<8>;
	.reg .b32 	%r<24>;
	.reg .b32 	%f<23>;
	.reg .b64 	%rd<19>;

	ld.param.u64 	%rd1, [_Z16pressure_poissonPfS_S_iiff_param_0];
	ld.param.u64 	%rd2, [_Z16pressure_poissonPfS_S_iiff_param_1];
	ld.param.u64 	%rd3, [_Z16pressure_poissonPfS_S_iiff_param_2];
	ld.param.u32 	%r4, [_Z16pressure_poissonPfS_S_iiff_param_3];
	ld.param.u32 	%r5, [_Z16pressure_poissonPfS_S_iiff_param_4];
	ld.param.f32 	%f1, [_Z16pressure_poissonPfS_S_iiff_param_5];
	ld.param.f32 	%f2, [_Z16pressure_poissonPfS_S_iiff_param_6];
	mov.u32 	%r7, %ctaid.y;
	mov.u32 	%r8, %ntid.y;
	mov.u32 	%r9, %tid.y;
	mad.lo.s32 	%r10, %r7, %r8, %r9;
	mov.u32 	%r11, %ctaid.x;
	mov.u32 	%r12, %ntid.x;
	mov.u32 	%r13, %tid.x;
	mad.lo.s32 	%r14, %r11, %r12, %r13;
	setp.eq.s32 	%p1, %r10, 0;
	add.s32 	%r15, %r5, -1;
	setp.ge.s32 	%p2, %r10, %r15;
	or.pred  	%p3, %p1, %p2;
	setp.lt.s32 	%p4, %r14, 1;
	or.pred  	%p5, %p4, %p3;
	add.s32 	%r16, %r4, -1;
	setp.ge.s32 	%p6, %r14, %r16;
	or.pred  	%p7, %p5, %p6;
	@%p7 bra 	$L__BB1_2;
	cvta.to.global.u64 	%rd4, %rd2;
	cvta.to.global.u64 	%rd5, %rd3;
	cvta.to.global.u64 	%rd6, %rd1;
	mul.lo.s32 	%r17, %r4, %r10;
	cvt.s64.s32 	%rd7, %r17;
	cvt.u64.u32 	%rd8, %r14;
	add.s64 	%rd9, %rd8, %rd7;
	shl.b64 	%rd10, %rd9, 2;
	add.s64 	%rd11, %rd4, %rd10;
	ld.global.f32 	%f3, [%rd11+4];
	ld.global.f32 	%f4, [%rd11+-4];
	add.f32 	%f5, %f3, %f4;
	mul.f32 	%f6, %f2, %f5;
	add.s32 	%r18, %r17, %r4;
	add.s32 	%r19, %r18, %r14;
	mul.wide.s32 	%rd12, %r19, 4;
	add.s64 	%rd13, %rd4, %rd12;
	ld.global.f32 	%f7, [%rd13];
	shl.b32 	%r20, %r4, 1;
	sub.s32 	%r21, %r18, %r20;
	add.s32 	%r22, %r21, %r14;
	mul.wide.s32 	%rd14, %r22, 4;
	add.s64 	%rd15, %rd4, %rd14;
	ld.global.f32 	%f8, [%rd15];
	add.f32 	%f9, %f7, %f8;
	mul.f32 	%f10, %f1, %f9;
	mul.f32 	%f11, %f1, %f10;
	fma.rn.f32 	%f12, %f2, %f6, %f11;
	add.s32 	%r23, %r22, %r4;
	mul.wide.s32 	%rd16, %r23, 4;
	add.s64 	%rd17, %rd5, %rd16;
	ld.global.f32 	%f13, [%rd17];
	mul.f32 	%f14, %f1, %f13;
	mul.f32 	%f15, %f1, %f14;
	mul.f32 	%f16, %f2, %f15;
	mul.f32 	%f17, %f2, %f16;
	sub.f32 	%f18, %f12, %f17;
	mul.f32 	%f19, %f2, %f2;
	fma.rn.f32 	%f20, %f1, %f1, %f19;
	add.f32 	%f21, %f20, %f20;
	div.rn.f32 	%f22, %f18, %f21;
	add.s64 	%rd18, %rd6, %rd16;
	st.global.f32 	[%rd18], %f22;
$L__BB1_2:
	ret;

}
	// .globl	_Z15velocity_updatePfS_S_S_S_iifffff
.visible .entry _Z15velocity_updatePfS_S_S_S_iifffff(
	.param .u64 .ptr .align 1 _Z15velocity_updatePfS_S_S_S_iifffff_param_0,
	.param .u64 .ptr .align 1 _Z15velocity_updatePfS_S_S_S_iifffff_param_1,
	.param .u64 .ptr .align 1 _Z15velocity_updatePfS_S_S_S_iifffff_param_2,
	.param .u64 .ptr .align 1 _Z15velocity_updatePfS_S_S_S_iifffff_param_3,
	.param .u64 .ptr .align 1 _Z15velocity_updatePfS_S_S_S_iifffff_param_4,
	.param .u32 _Z15velocity_updatePfS_S_S_S_iifffff_param_5,
	.param .u32 _Z15velocity_updatePfS_S_S_S_iifffff_param_6,
	.param .f32 _Z15velocity_updatePfS_S_S_S_iifffff_param_7,
	.param .f32 _Z15velocity_updatePfS_S_S_S_iifffff_param_8,
	.param .f32 _Z15velocity_updatePfS_S_S_S_iifffff_param_9,
	.param .f32 _Z15velocity_updatePfS_S_S_S_iifffff_param_10,
	.param .f32 _Z15velocity_updatePfS_S_S_S_iifffff_param_11
)
{
	.reg .pred 	%p<8>;
	.reg .b32 	%r<21>;
	.reg .b32 	%f<70>;
	.reg .b64 	%rd<28>;

	ld.param.u64 	%rd4, [_Z15velocity_updatePfS_S_S_S_iifffff_param_3];
	ld.param.u64 	%rd5, [_Z15velocity_updatePfS_S_S_S_iifffff_param_4];
	ld.param.u32 	%r4, [_Z15velocity_updatePfS_S_S_S_iifffff_param_5];
	ld.param.u32 	%r5, [_Z15velocity_updatePfS_S_S_S_iifffff_param_6];
	ld.param.f32 	%f1, [_Z15velocity_updatePfS_S_S_S_iifffff_param_7];
	ld.param.f32 	%f2, [_Z15velocity_updatePfS_S_S_S_iifffff_param_8];
	ld.param.f32 	%f3, [_Z15velocity_updatePfS_S_S_S_iifffff_param_9];
	ld.param.f32 	%f4, [_Z15velocity_updatePfS_S_S_S_iifffff_param_10];
	ld.param.f32 	%f5, [_Z15velocity_updatePfS_S_S_S_iifffff_param_11];
	mov.u32 	%r7, %ctaid.y;
	mov.u32 	%r8, %ntid.y;
	mov.u32 	%r9, %tid.y;
	mad.lo.s32 	%r10, %r7, %r8, %r9;
	mov.u32 	%r11, %ctaid.x;
	mov.u32 	%r12, %ntid.x;
	mov.u32 	%r13, %tid.x;
	mad.lo.s32 	%r14, %r11, %r12, %r13;
	setp.eq.s32 	%p1, %r10, 0;
	add.s32 	%r15, %r5, -1;
	setp.ge.s32 	%p2, %r10, %r15;
	or.pred  	%p3, %p1, %p2;
	setp.lt.s32 	%p4, %r14, 1;
	or.pred  	%p5, %p4, %p3;
	add.s32 	%r16, %r4, -1;
	setp.ge.s32 	%p6, %r14, %r16;
	or.pred  	%p7, %p5, %p6;
	@%p7 bra 	$L__BB2_2;
	ld.param.u64 	%rd27, [_Z15velocity_updatePfS_S_S_S_iifffff_param_2];
	ld.param.u64 	%rd26, [_Z15velocity_updatePfS_S_S_S_iifffff_param_1];
	ld.param.u64 	%rd25, [_Z15velocity_updatePfS_S_S_S_iifffff_param_0];
	cvta.to.global.u64 	%rd6, %rd27;
	cvta.to.global.u64 	%rd7, %rd4;
	cvta.to.global.u64 	%rd8, %rd5;
	cvta.to.global.u64 	%rd9, %rd25;
	cvta.to.global.u64 	%rd10, %rd26;
	mul.lo.s32 	%r17, %r4, %r10;
	add.s32 	%r18, %r17, %r14;
	mul.wide.s32 	%rd11, %r18, 4;
	add.s64 	%rd12, %rd6, %rd11;
	ld.global.f32 	%f6, [%rd12];
	mul.f32 	%f7, %f3, %f6;
	div.rn.f32 	%f8, %f7, %f1;
	ld.global.f32 	%f9, [%rd12+-4];
	sub.f32 	%f10, %f6, %f9;
	mul.f32 	%f11, %f8, %f10;
	sub.f32 	%f12, %f6, %f11;
	add.s64 	%rd13, %rd7, %rd11;
	ld.global.f32 	%f13, [%rd13];
	mul.f32 	%f14, %f3, %f13;
	div.rn.f32 	%f15, %f14, %f2;
	sub.s32 	%r19, %r17, %r4;
	add.s32 	%r20, %r19, %r14;
	mul.wide.s32 	%rd14, %r20, 4;
	add.s64 	%rd15, %rd6, %rd14;
	ld.global.f32 	%f16, [%rd15];
	sub.f32 	%f17, %f6, %f16;
	mul.f32 	%f18, %f15, %f17;
	sub.f32 	%f19, %f12, %f18;
	add.f32 	%f20, %f4, %f4;
	mul.f32 	%f21, %f1, %f20;
	div.rn.f32 	%f22, %f3, %f21;
	add.s64 	%rd16, %rd8, %rd11;
	ld.global.f32 	%f23, [%rd16+4];
	ld.global.f32 	%f24, [%rd16+-4];
	sub.f32 	%f25, %f23, %f24;
	mul.f32 	%f26, %f22, %f25;
	sub.f32 	%f27, %f19, %f26;
	mul.f32 	%f28, %f3, %f5;
	mul.f32 	%f29, %f1, %f1;
	div.rn.f32 	%f30, %f28, %f29;
	ld.global.f32 	%f31, [%rd12+4];
	add.f32 	%f32, %f6, %f6;
	sub.f32 	%f33, %f31, %f32;
	add.f32 	%f34, %f9, %f33;
	fma.rn.f32 	%f35, %f30, %f34, %f27;
	mul.f32 	%f36, %f2, %f2;
	div.rn.f32 	%f37, %f28, %f36;
	mul.wide.s32 	%rd17, %r4, 4;
	add.s64 	%rd18, %rd12, %rd17;
	ld.global.f32 	%f38, [%rd18];
	sub.f32 	%f39, %f38, %f32;
	add.f32 	%f40, %f16, %f39;
	fma.rn.f32 	%f41, %f37, %f40, %f35;
	add.s64 	%rd19, %rd9, %rd11;
	st.global.f32 	[%rd19], %f41;
	ld.global.f32 	%f42, [%rd13];
	ld.global.f32 	%f43, [%rd12];
	mul.f32 	%f44, %f3, %f43;
	div.rn.f32 	%f45, %f44, %f1;
	ld.global.f32 	%f46, [%rd13+-4];
	sub.f32 	%f47, %f42, %f46;
	mul.f32 	%f48, %f45, %f47;
	sub.f32 	%f49, %f42, %f48;
	mul.f32 	%f50, %f3, %f42;
	div.rn.f32 	%f51, %f50, %f2;
	add.s64 	%rd20, %rd7, %rd14;
	ld.global.f32 	%f52, [%rd20];
	sub.f32 	%f53, %f42, %f52;
	mul.f32 	%f54, %f51, %f53;
	sub.f32 	%f55, %f49, %f54;
	add.s64 	%rd21, %rd16, %rd17;
	ld.global.f32 	%f56, [%rd21];
	add.s64 	%rd22, %rd8, %rd14;
	ld.global.f32 	%f57, [%rd22];
	sub.f32 	%f58, %f56, %f57;
	mul.f32 	%f59, %f22, %f58;
	sub.f32 	%f60, %f55, %f59;
	ld.global.f32 	%f61, [%rd13+4];
	add.f32 	%f62, %f42, %f42;
	sub.f32 	%f63, %f61, %f62;
	add.f32 	%f64, %f46, %f63;
	fma.rn.f32 	%f65, %f30, %f64, %f60;
	add.s64 	%rd23, %rd13, %rd17;
	ld.global.f32 	%f66, [%rd23];
	sub.f32 	%f67, %f66, %f62;
	add.f32 	%f68, %f52, %f67;
	fma.rn.f32 	%f69, %f37, %f68, %f65;
	add.s64 	%rd24, %rd10, %rd11;
	st.global.f32 	[%rd24], %f69;
$L__BB2_2:
	ret;

}
	// .globl	_Z23set_boundary_conditionsPfS_S_ii
.visible .entry _Z23set_boundary_conditionsPfS_S_ii(
	.param .u64 .ptr .align 1 _Z23set_boundary_conditionsPfS_S_ii_param_0,
	.param .u64 .ptr .align 1 _Z23set_boundary_conditionsPfS_S_ii_param_1,
	.param .u64 .ptr .align 1 _Z23set_boundary_conditionsPfS_S_ii_param_2,
	.param .u32 _Z23set_boundary_conditionsPfS_S_ii_param_3,
	.param .u32 _Z23set_boundary_conditionsPfS_S_ii_param_4
)
{
	.reg .pred 	%p<3>;
	.reg .b32 	%r<13>;
	.reg .b64 	%rd<17>;

	ld.param.u64 	%rd3, [_Z23set_boundary_conditionsPfS_S_ii_param_0];
	ld.param.u64 	%rd4, [_Z23set_boundary_conditionsPfS_S_ii_param_1];
	ld.param.u32 	%r2, [_Z23set_boundary_conditionsPfS_S_ii_param_3];
	ld.param.u32 	%r3, [_Z23set_boundary_conditionsPfS_S_ii_param_4];
	cvta.to.global.u64 	%rd1, %rd4;
	cvta.to.global.u64 	%rd2, %rd3;
	mov.u32 	%r4, %ctaid.x;
	mov.u32 	%r5, %ntid.x;
	mov.u32 	%r6, %tid.x;
	mad.lo.s32 	%r1, %r4, %r5, %r6;
	setp.ge.s32 	%p1, %r1, %r3;
	@%p1 bra 	$L__BB3_2;
	mul.lo.s32 	%r7, %r2, %r1;
	mul.wide.s32 	%rd5, %r7, 4;
	add.s64 	%rd6, %rd2, %rd5;
	mov.b32 	%r8, 0;
	st.global.u32 	[%rd6], %r8;
	mul.wide.s32 	%rd7, %r2, 4;
	add.s64 	%rd8, %rd6, %rd7;
	st.global.u32 	[%rd8+-4], %r8;
	add.s64 	%rd9, %rd1, %rd5;
	st.global.u32 	[%rd9], %r8;
	add.s64 	%rd10, %rd9, %rd7;
	st.global.u32 	[%rd10+-4], %r8;
$L__BB3_2:
	setp.ge.s32 	%p2, %r1, %r2;
	@%p2 bra 	$L__BB3_4;
	mul.wide.s32 	%rd11, %r1, 4;
	add.s64 	%rd12, %rd2, %rd11;
	mov.b32 	%r9, 0;
	st.global.u32 	[%rd12], %r9;
	add.s32 	%r10, %r3, -1;
	mul.lo.s32 	%r11, %r10, %r2;
	mul.wide.s32 	%rd13, %r11, 4;
	add.s64 	%rd14, %rd12, %rd13;
	mov.b32 	%r12, 1065353216;
	st.global.u32 	[%rd14], %r12;
	add.s64 	%rd15, %rd1, %rd11;
	st.global.u32 	[%rd15], %r9;
	add.s64 	%rd16, %rd15, %rd13;
	st.global.u32 	[%rd16], %r9;
$L__BB3_4:
	ret;

}
	// .globl	_Z27apply_boundary_conditions_pPfii
.visible .entry _Z27apply_boundary_conditions_pPfii(
	.param .u64 .ptr .align 1 _Z27apply_boundary_conditions_pPfii_param_0,
	.param .u32 _Z27apply_boundary_conditions_pPfii_param_1,
	.param .u32 _Z27apply_boundary_conditions_pPfii_param_2
)
{
	.reg .pred 	%p<3>;
	.reg .b32 	%r<12>;
	.reg .b32 	%f<4>;
	.reg .b64 	%rd<13>;

	ld.param.u64 	%rd2, [_Z27apply_boundary_conditions_pPfii_param_0];
	ld.param.u32 	%r2, [_Z27apply_boundary_conditions_pPfii_param_1];
	ld.param.u32 	%r3, [_Z27apply_boundary_conditions_pPfii_param_2];
	cvta.to.global.u64 	%rd1, %rd2;
	mov.u32 	%r4, %ctaid.x;
	mov.u32 	%r5, %ntid.x;
	mov.u32 	%r6, %tid.x;
	mad.lo.s32 	%r1, %r4, %r5, %r6;
	setp.ge.s32 	%p1, %r1, %r2;
	@%p1 bra 	$L__BB4_2;
	add.s32 	%r7, %r2, %r1;
	mul.wide.s32 	%rd3, %r7, 4;
	add.s64 	%rd4, %rd1, %rd3;
	ld.global.f32 	%f1, [%rd4];
	mul.wide.s32 	%rd5, %r1, 4;
	add.s64 	%rd6, %rd1, %rd5;
	st.global.f32 	[%rd6], %f1;
	add.s32 	%r8, %r3, -1;
	mul.lo.s32 	%r9, %r8, %r2;
	mul.wide.s32 	%rd7, %r9, 4;
	add.s64 	%rd8, %rd6, %rd7;
	mov.b32 	%r10, 0;
	st.global.u32 	[%rd8], %r10;
$L__BB4_2:
	setp.ge.s32 	%p2, %r1, %r3;
	@%p2 bra 	$L__BB4_4;
	mul.lo.s32 	%r11, %r2, %r1;
	mul.wide.s32 	%rd9, %r11, 4;
	add.s64 	%rd10, %rd1, %rd9;
	ld.global.f32 	%f2, [%rd10+4];
	st.global.f32 	[%rd10], %f2;
	mul.wide.s32 	%rd11, %r2, 4;
	add.s64 	%rd12, %rd10, %rd11;
	ld.global.f32 	%f3, [%rd12+-8];
	st.global.f32 	[%rd12+-4], %f3;
$L__BB4_4:
	ret;

}
	// .globl	_ZN3cub18CUB_300001_SM_10006detail11EmptyKernelIvEEvv
.visible .entry _ZN3cub18CUB_300001_SM_10006detail11EmptyKernelIvEEvv()
{


	ret;

}


// ===== COMPILED SASS (sm_100) =====

	.target	sm_100

	.elftype	@"ET_EXEC"


//--------------------- .note.nv.tkinfo           --------------------------
	.section	.note.nv.tkinfo,"",@"SHT_NOTE"
	.sectionflags	@"SHF_NOTE_NV_TKINFO"
	.tkinfo
        /*0018*/ 	.word	0x00000002
        /*0030*/ 	.string	""
        /*0030*/ 	.string	"ptxas"
        /*0030*/ 	.string	"Cuda compilation tools, release 13.0, V13.0.88"
        /*0030*/ 	.string	"Build cuda_13.0.r13.0/compiler.36424714_0"
        /*0030*/ 	.string	"-arch sm_100 -m 64 "



//--------------------- .note.nv.cuinfo           --------------------------
	.section	.note.nv.cuinfo,"",@"SHT_NOTE"
	.sectionflags	@"SHF_NOTE_NV_CUINFO"
        /*0018*/ 	.short	0x0002
        /*001a*/ 	.short	0x0064
        /*001c*/ 	.short	0x0082
	.zero		2


//--------------------- .nv.info                  --------------------------
	.section	.nv.info,"",@"SHT_CUDA_INFO"
	.align	4


	//----- nvinfo : EIATTR_REGCOUNT
	.align		4
        /*0000*/ 	.byte	0x04, 0x2f
        /*0002*/ 	.short	(.L_44 - .L_43)
	.align		4
.L_43:
        /*0004*/ 	.word	index@(_Z10build_up_bPfS_S_iiffff)
        /*0008*/ 	.word	0x00000016


	//----- nvinfo : EIATTR_FRAME_SIZE
	.align		4
.L_44:
        /*000c*/ 	.byte	0x04, 0x11
        /*000e*/ 	.short	(.L_46 - .L_45)
	.align		4
.L_45:
        /*0010*/ 	.word	index@($__internal_3_$__cuda_sm3x_div_rn_noftz_f32_slowpath)
        /*0014*/ 	.word	0x00000000


	//----- nvinfo : EIATTR_FRAME_SIZE
	.align		4
.L_46:
        /*0018*/ 	.byte	0x04, 0x11
        /*001a*/ 	.short	(.L_48 - .L_47)
	.align		4
.L_47:
        /*001c*/ 	.word	index@($__internal_2_$__cuda_sm20_rcp_rn_f32_slowpath)
        /*0020*/ 	.word	0x00000000


	//----- nvinfo : EIATTR_FRAME_SIZE
	.align		4
.L_48:
        /*0024*/ 	.byte	0x04, 0x11
        /*0026*/ 	.short	(.L_50 - .L_49)
	.align		4
.L_49:
        /*0028*/ 	.word	index@(_Z10build_up_bPfS_S_iiffff)
        /*002c*/ 	.word	0x00000000


	//----- nvinfo : EIATTR_REGCOUNT
	.align		4
.L_50:
        /*0030*/ 	.byte	0x04, 0x2f
        /*0032*/ 	.short	(.L_52 - .L_51)
	.align		4
.L_51:
        /*0034*/ 	.word	index@(_Z16pressure_poissonPfS_S_iiff)
        /*0038*/ 	.word	0x00000012


	//----- nvinfo : EIATTR_FRAME_SIZE
	.align		4
.L_52:
        /*003c*/ 	.byte	0x04, 0x11
        /*003e*/ 	.short	(.L_54 - .L_53)
	.align		4
.L_53:
        /*0040*/ 	.word	index@($__internal_1_$__cuda_sm3x_div_rn_noftz_f32_slowpath)
        /*0044*/ 	.word	0x00000000


	//----- nvinfo : EIATTR_FRAME_SIZE
	.align		4
.L_54:
        /*0048*/ 	.byte	0x04, 0x11
        /*004a*/ 	.short	(.L_56 - .L_55)
	.align		4
.L_55:
        /*004c*/ 	.word	index@(_Z16pressure_poissonPfS_S_iiff)
        /*0050*/ 	.word	0x00000000


	//----- nvinfo : EIATTR_REGCOUNT
	.align		4
.L_56:
        /*0054*/ 	.byte	0x04, 0x2f
        /*0056*/ 	.short	(.L_58 - .L_57)
	.align		4
.L_57:
        /*0058*/ 	.word	index@(_Z15velocity_updatePfS_S_S_S_iifffff)
        /*005c*/ 	.word	0x0000001c


	//----- nvinfo : EIATTR_FRAME_SIZE
	.align		4
.L_58:
        /*0060*/ 	.byte	0x04, 0x11
        /*0062*/ 	.short	(.L_60 - .L_59)
	.align		4
.L_59:
        /*0064*/ 	.word	index@($__internal_0_$__cuda_sm3x_div_rn_noftz_f32_slowpath)
        /*0068*/ 	.word	0x00000000


	//----- nvinfo : EIATTR_FRAME_SIZE
	.align		4
.L_60:
        /*006c*/ 	.byte	0x04, 0x11
        /*006e*/ 	.short	(.L_62 - .L_61)
	.align		4
.L_61:
        /*0070*/ 	.word	index@(_Z15velocity_updatePfS_S_S_S_iifffff)
        /*0074*/ 	.word	0x00000000


	//----- nvinfo : EIATTR_REGCOUNT
	.align		4
.L_62:
        /*0078*/ 	.byte	0x04, 0x2f
        /*007a*/ 	.short	(.L_64 - .L_63)
	.align		4
.L_63:
        /*007c*/ 	.word	index@(_Z23set_boundary_conditionsPfS_S_ii)
        /*0080*/ 	.word	0x00000010


	//----- nvinfo : EIATTR_FRAME_SIZE
	.align		4
.L_64:
        /*0084*/ 	.byte	0x04, 0x11
        /*0086*/ 	.short	(.L_66 - .L_65)
	.align		4
.L_65:
        /*0088*/ 	.word	index@(_Z23set_boundary_conditionsPfS_S_ii)
        /*008c*/ 	.word	0x00000000


	//----- nvinfo : EIATTR_REGCOUNT
	.align		4
.L_66:
        /*0090*/ 	.byte	0x04, 0x2f
        /*0092*/ 	.short	(.L_68 - .L_67)
	.align		4
.L_67:
        /*0094*/ 	.word	index@(_Z27apply_boundary_conditions_pPfii)
        /*0098*/ 	.word	0x0000000c


	//----- nvinfo : EIATTR_FRAME_SIZE
	.align		4
.L_68:
        /*009c*/ 	.byte	0x04, 0x11
        /*009e*/ 	.short	(.L_70 - .L_69)
	.align		4
.L_69:
        /*00a0*/ 	.word	index@(_Z27apply_boundary_conditions_pPfii)
        /*00a4*/ 	.word	0x00000000


	//----- nvinfo : EIATTR_REGCOUNT
	.align		4
.L_70:
        /*00a8*/ 	.byte	0x04, 0x2f
        /*00aa*/ 	.short	(.L_72 - .L_71)
	.align		4
.L_71:
        /*00ac*/ 	.word	index@(_ZN3cub18CUB_300001_SM_10006detail11EmptyKernelIvEEvv)
        /*00b0*/ 	.word	0x00000004


	//----- nvinfo : EIATTR_FRAME_SIZE
	.align		4
.L_72:
        /*00b4*/ 	.byte	0x04, 0x11
        /*00b6*/ 	.short	(.L_74 - .L_73)
	.align		4
.L_73:
        /*00b8*/ 	.word	index@(_ZN3cub18CUB_300001_SM_10006detail11EmptyKernelIvEEvv)
        /*00bc*/ 	.word	0x00000000


	//----- nvinfo : EIATTR_MIN_STACK_SIZE
	.align		4
.L_74:
        /*00c0*/ 	.byte	0x04, 0x12
        /*00c2*/ 	.short	(.L_76 - .L_75)
	.align		4
.L_75:
        /*00c4*/ 	.word	index@(_ZN3cub18CUB_300001_SM_10006detail11EmptyKernelIvEEvv)
        /*00c8*/ 	.word	0x00000000


	//----- nvinfo : EIATTR_MIN_STACK_SIZE
	.align		4
.L_76:
        /*00cc*/ 	.byte	0x04, 0x12
        /*00ce*/ 	.short	(.L_78 - .L_77)
	.align		4
.L_77:
        /*00d0*/ 	.word	index@(_Z27apply_boundary_conditions_pPfii)
        /*00d4*/ 	.word	0x00000000


	//----- nvinfo : EIATTR_MIN_STACK_SIZE
	.align		4
.L_78:
        /*00d8*/ 	.byte	0x04, 0x12
        /*00da*/ 	.short	(.L_80 - .L_79)
	.align		4
.L_79:
        /*00dc*/ 	.word	index@(_Z23set_boundary_conditionsPfS_S_ii)
        /*00e0*/ 	.word	0x00000000


	//----- nvinfo : EIATTR_MIN_STACK_SIZE
	.align		4
.L_80:
        /*00e4*/ 	.byte	0x04, 0x12
        /*00e6*/ 	.short	(.L_82 - .L_81)
	.align		4
.L_81:
        /*00e8*/ 	.word	index@(_Z15velocity_updatePfS_S_S_S_iifffff)
        /*00ec*/ 	.word	0x00000000


	//----- nvinfo : EIATTR_MIN_STACK_SIZE
	.align		4
.L_82:
        /*00f0*/ 	.byte	0x04, 0x12
        /*00f2*/ 	.short	(.L_84 - .L_83)
	.align		4
.L_83:
        /*00f4*/ 	.word	index@(_Z16pressure_poissonPfS_S_iiff)
        /*00f8*/ 	.word	0x00000000


	//----- nvinfo : EIATTR_MIN_STACK_SIZE
	.align		4
.L_84:
        /*00fc*/ 	.byte	0x04, 0x12
        /*00fe*/ 	.short	(.L_86 - .L_85)
	.align		4
.L_85:
        /*0100*/ 	.word	index@(_Z10build_up_bPfS_S_iiffff)
        /*0104*/ 	.word	0x00000000
.L_86:


//--------------------- .nv.compat                --------------------------
	.section	.nv.compat,"",@"SHT_CUDA_COMPAT_INFO"
	.align	4
        /*0000*/ 	.byte	0x02, 0x09, 0x00, 0x00, 0x02, 0x02, 0x01, 0x00, 0x02, 0x05, 0x05, 0x00, 0x03, 0x07, 0x01, 0x01
        /*0010*/ 	.byte	0x02, 0x03, 0x00, 0x00, 0x02, 0x06, 0x01, 0x00, 0x04, 0x0b, 0x08, 0x00, 0x01, 0x00, 0x00, 0x00
        /*0020*/ 	.byte	0x00, 0x00, 0x00, 0x00


//--------------------- .nv.info._ZN3cub18CUB_300001_SM_10006detail11EmptyKernelIvEEvv --------------------------
	.section	.nv.info._ZN3cub18CUB_300001_SM_10006detail11EmptyKernelIvEEvv,"",@"SHT_CUDA_INFO"
	.sectionflags	@""
	.align	4


	//----- nvinfo : EIATTR_CUDA_API_VERSION
	.align		4
        /*0000*/ 	.byte	0x04, 0x37
        /*0002*/ 	.short	(.L_88 - .L_87)
.L_87:
        /*0004*/ 	.word	0x00000082


	//----- nvinfo : EIATTR_SPARSE_MMA_MASK
	.align		4
.L_88:
        /*0008*/ 	.byte	0x03, 0x50
        /*000a*/ 	.short	0x0000


	//----- nvinfo : EIATTR_MAXREG_COUNT
	.align		4
        /*000c*/ 	.byte	0x03, 0x1b
        /*000e*/ 	.short	0x00ff


	//----- nvinfo : EIATTR_MERCURY_ISA_VERSION
	.align		4
        /*0010*/ 	.byte	0x03, 0x5f
        /*0012*/ 	.short	0x0101


	//----- nvinfo : EIATTR_VRC_CTA_INIT_COUNT
	.align		4
        /*0014*/ 	.byte	0x02, 0x4a
	.zero		1
	.zero		1


	//----- nvinfo : EIATTR_EXIT_INSTR_OFFSETS
	.align		4
        /*0018*/ 	.byte	0x04, 0x1c
        /*001a*/ 	.short	(.L_90 - .L_89)


	//   ....[0]....
.L_89:
        /*001c*/ 	.word	0x00000010


	//----- nvinfo : EIATTR_SW_WAR
	.align		4
.L_90:
        /*0020*/ 	.byte	0x04, 0x36
        /*0022*/ 	.short	(.L_92 - .L_91)
.L_91:
        /*0024*/ 	.word	0x00000008
.L_92:


//--------------------- .nv.info._Z27apply_boundary_conditions_pPfii --------------------------
	.section	.nv.info._Z27apply_boundary_conditions_pPfii,"",@"SHT_CUDA_INFO"
	.sectionflags	@""
	.align	4


	//----- nvinfo : EIATTR_CUDA_API_VERSION
	.align		4
        /*0000*/ 	.byte	0x04, 0x37
        /*0002*/ 	.short	(.L_94 - .L_93)
.L_93:
        /*0004*/ 	.word	0x00000082


	//----- nvinfo : EIATTR_KPARAM_INFO
	.align		4
.L_94:
        /*0008*/ 	.byte	0x04, 0x17
        /*000a*/ 	.short	(.L_96 - .L_95)
.L_95:
        /*000c*/ 	.word	0x00000000
        /*0010*/ 	.short	0x0002
        /*0012*/ 	.short	0x000c
        /*0014*/ 	.byte	0x00, 0xf0, 0x11, 0x00


	//----- nvinfo : EIATTR_KPARAM_INFO
	.align		4
.L_96:
        /*0018*/ 	.byte	0x04, 0x17
        /*001a*/ 	.short	(.L_98 - .L_97)
.L_97:
        /*001c*/ 	.word	0x00000000
        /*0020*/ 	.short	0x0001
        /*0022*/ 	.short	0x0008
        /*0024*/ 	.byte	0x00, 0xf0, 0x11, 0x00


	//----- nvinfo : EIATTR_KPARAM_INFO
	.align		4
.L_98:
        /*0028*/ 	.byte	0x04, 0x17
        /*002a*/ 	.short	(.L_100 - .L_99)
.L_99:
        /*002c*/ 	.word	0x00000000
        /*0030*/ 	.short	0x0000
        /*0032*/ 	.short	0x0000
        /*0034*/ 	.byte	0x00, 0xf5, 0x21, 0x00


	//----- nvinfo : EIATTR_SPARSE_MMA_MASK
	.align		4
.L_100:
        /*0038*/ 	.byte	0x03, 0x50
        /*003a*/ 	.short	0x0000


	//----- nvinfo : EIATTR_MAXREG_COUNT
	.align		4
        /*003c*/ 	.byte	0x03, 0x1b
        /*003e*/ 	.short	0x00ff


	//----- nvinfo : EIATTR_MERCURY_ISA_VERSION
	.align		4
        /*0040*/ 	.byte	0x03, 0x5f
        /*0042*/ 	.short	0x0101


	//----- nvinfo : EIATTR_VRC_CTA_INIT_COUNT
	.align		4
        /*0044*/ 	.byte	0x02, 0x4a
	.zero		1
	.zero		1


	//----- nvinfo : EIATTR_EXIT_INSTR_OFFSETS
	.align		4
        /*0048*/ 	.byte	0x04, 0x1c
        /*004a*/ 	.short	(.L_102 - .L_101)


	//   ....[0]....
.L_101:
        /*004c*/ 	.word	0x00000180


	//   ....[1]....
        /*0050*/ 	.word	0x00000210


	//----- nvinfo : EIATTR_CRS_STACK_SIZE
	.align		4
.L_102:
        /*0054*/ 	.byte	0x04, 0x1e
        /*0056*/ 	.short	(.L_104 - .L_103)
.L_103:
        /*0058*/ 	.word	0x00000000


	//----- nvinfo : EIATTR_CBANK_PARAM_SIZE
	.align		4
.L_104:
        /*005c*/ 	.byte	0x03, 0x19
        /*005e*/ 	.short	0x0010


	//----- nvinfo : EIATTR_PARAM_CBANK
	.align		4
        /*0060*/ 	.byte	0x04, 0x0a
        /*0062*/ 	.short	(.L_106 - .L_105)
	.align		4
.L_105:
        /*0064*/ 	.word	index@(.nv.constant0._Z27apply_boundary_conditions_pPfii)
        /*0068*/ 	.short	0x0380
        /*006a*/ 	.short	0x0010


	//----- nvinfo : EIATTR_SW_WAR
	.align		4
.L_106:
        /*006c*/ 	.byte	0x04, 0x36
        /*006e*/ 	.short	(.L_108 - .L_107)
.L_107:
        /*0070*/ 	.word	0x00000008
.L_108:


//--------------------- .nv.info._Z23set_boundary_conditionsPfS_S_ii --------------------------
	.section	.nv.info._Z23set_boundary_conditionsPfS_S_ii,"",@"SHT_CUDA_INFO"
	.sectionflags	@""
	.align	4


	//----- nvinfo : EIATTR_CUDA_API_VERSION
	.align		4
        /*0000*/ 	.byte	0x04, 0x37
        /*0002*/ 	.short	(.L_110 - .L_109)
.L_109:
        /*0004*/ 	.word	0x00000082


	//----- nvinfo : EIATTR_KPARAM_INFO
	.align		4
.L_110:
        /*0008*/ 	.byte	0x04, 0x17
        /*000a*/ 	.short	(.L_112 - .L_111)
.L_111:
        /*000c*/ 	.word	0x00000000
        /*0010*/ 	.short	0x0004
        /*0012*/ 	.short	0x001c
        /*0014*/ 	.byte	0x00, 0xf0, 0x11, 0x00


	//----- nvinfo : EIATTR_KPARAM_INFO
	.align		4
.L_112:
        /*0018*/ 	.byte	0x04, 0x17
        /*001a*/ 	.short	(.L_114 - .L_113)
.L_113:
        /*001c*/ 	.word	0x00000000
        /*0020*/ 	.short	0x0003
        /*0022*/ 	.short	0x0018
        /*0024*/ 	.byte	0x00, 0xf0, 0x11, 0x00


	//----- nvinfo : EIATTR_KPARAM_INFO
	.align		4
.L_114:
        /*0028*/ 	.byte	0x04, 0x17
        /*002a*/ 	.short	(.L_116 - .L_115)
.L_115:
        /*002c*/ 	.word	0x00000000
        /*0030*/ 	.short	0x0002
        /*0032*/ 	.short	0x0010
        /*0034*/ 	.byte	0x00, 0xf5, 0x21, 0x00


	//----- nvinfo : EIATTR_KPARAM_INFO
	.align		4
.L_116:
        /*0038*/ 	.byte	0x04, 0x17
        /*003a*/ 	.short	(.L_118 - .L_117)
.L_117:
        /*003c*/ 	.word	0x00000000
        /*0040*/ 	.short	0x0001
        /*0042*/ 	.short	0x0008
        /*0044*/ 	.byte	0x00, 0xf5, 0x21, 0x00


	//----- nvinfo : EIATTR_KPARAM_INFO
	.align		4
.L_118:
        /*0048*/ 	.byte	0x04, 0x17
        /*004a*/ 	.short	(.L_120 - .L_119)
.L_119:
        /*004c*/ 	.word	0x00000000
        /*0050*/ 	.short	0x0000
        /*0052*/ 	.short	0x0000
        /*0054*/ 	.byte	0x00, 0xf5, 0x21, 0x00


	//----- nvinfo : EIATTR_SPARSE_MMA_MASK
	.align		4
.L_120:
        /*0058*/ 	.byte	0x03, 0x50
        /*005a*/ 	.short	0x0000


	//----- nvinfo : EIATTR_MAXREG_COUNT
	.align		4
        /*005c*/ 	.byte	0x03, 0x1b
        /*005e*/ 	.short	0x00ff


	//----- nvinfo : EIATTR_MERCURY_ISA_VERSION
	.align		4
        /*0060*/ 	.byte	0x03, 0x5f
        /*0062*/ 	.short	0x0101


	//----- nvinfo : EIATTR_VRC_CTA_INIT_COUNT
	.align		4
        /*0064*/ 	.byte	0x02, 0x4a
	.zero		1
	.zero		1


	//----- nvinfo : EIATTR_EXIT_INSTR_OFFSETS
	.align		4
        /*0068*/ 	.byte	0x04, 0x1c
        /*006a*/ 	.short	(.L_122 - .L_121)


	//   ....[0]....
.L_121:
        /*006c*/ 	.word	0x00000190


	//   ....[1]....
        /*0070*/ 	.word	0x00000270


	//----- nvinfo : EIATTR_CRS_STACK_SIZE
	.align		4
.L_122:
        /*0074*/ 	.byte	0x04, 0x1e
        /*0076*/ 	.short	(.L_124 - .L_123)
.L_123:
        /*0078*/ 	.word	0x00000000


	//----- nvinfo : EIATTR_CBANK_PARAM_SIZE
	.align		4
.L_124:
        /*007c*/ 	.byte	0x03, 0x19
        /*007e*/ 	.short	0x0020


	//----- nvinfo : EIATTR_PARAM_CBANK
	.align		4
        /*0080*/ 	.byte	0x04, 0x0a
        /*0082*/ 	.short	(.L_126 - .L_125)
	.align		4
.L_125:
        /*0084*/ 	.word	index@(.nv.constant0._Z23set_boundary_conditionsPfS_S_ii)
        /*0088*/ 	.short	0x0380
        /*008a*/ 	.short	0x0020


	//----- nvinfo : EIATTR_SW_WAR
	.align		4
.L_126:
        /*008c*/ 	.byte	0x04, 0x36
        /*008e*/ 	.short	(.L_128 - .L_127)
.L_127:
        /*0090*/ 	.word	0x00000008
.L_128:


//--------------------- .nv.info._Z15velocity_updatePfS_S_S_S_iifffff --------------------------
	.section	.nv.info._Z15velocity_updatePfS_S_S_S_iifffff,"",@"SHT_CUDA_INFO"
	.sectionflags	@""
	.align	4


	//----- nvinfo : EIATTR_CUDA_API_VERSION
	.align		4
        /*0000*/ 	.byte	0x04, 0x37
        /*0002*/ 	.short	(.L_130 - .L_129)
.L_129:
        /*0004*/ 	.word	0x00000082


	//----- nvinfo : EIATTR_KPARAM_INFO
	.align		4
.L_130:
        /*0008*/ 	.byte	0x04, 0x17
        /*000a*/ 	.short	(.L_132 - .L_131)
.L_131:
        /*000c*/ 	.word	0x00000000
        /*0010*/ 	.short	0x000b
        /*0012*/ 	.short	0x0040
        /*0014*/ 	.byte	0x00, 0xf0, 0x11, 0x00


	//----- nvinfo : EIATTR_KPARAM_INFO
	.align		4
.L_132:
        /*0018*/ 	.byte	0x04, 0x17
        /*001a*/ 	.short	(.L_134 - .L_133)
.L_133:
        /*001c*/ 	.word	0x00000000
        /*0020*/ 	.short	0x000a
        /*0022*/ 	.short	0x003c
        /*0024*/ 	.byte	0x00, 0xf0, 0x11, 0x00


	//----- nvinfo : EIATTR_KPARAM_INFO
	.align		4
.L_134:
        /*0028*/ 	.byte	0x04, 0x17
        /*002a*/ 	.short	(.L_136 - .L_135)
.L_135:
        /*002c*/ 	.word	0x00000000
        /*0030*/ 	.short	0x0009
        /*0032*/ 	.short	0x0038
        /*0034*/ 	.byte	0x00, 0xf0, 0x11, 0x00


	//----- nvinfo : EIATTR_KPARAM_INFO
	.align		4
.L_136:
        /*0038*/ 	.byte	0x04, 0x17
        /*003a*/ 	.short	(.L_138 - .L_137)
.L_137:
        /*003c*/ 	.word	0x00000000
        /*0040*/ 	.short	0x0008
        /*0042*/ 	.short	0x0034
        /*0044*/ 	.byte	0x00, 0xf0, 0x11, 0x00


	//----- nvinfo : EIATTR_KPARAM_INFO
	.align		4
.L_138:
        /*0048*/ 	.byte	0x04, 0x17
        /*004a*/ 	.short	(.L_140 - .L_139)
.L_139:
        /*004c*/ 	.word	0x00000000
        /*0050*/ 	.short	0x0007
        /*0052*/ 	.short	0x0030
        /*0054*/ 	.byte	0x00, 0xf0, 0x11, 0x00


	//----- nvinfo : EIATTR_KPARAM_INFO
	.align		4
.L_140:
        /*0058*/ 	.byte	0x04, 0x17
        /*005a*/ 	.short	(.L_142 - .L_141)
.L_141:
        /*005c*/ 	.word	0x00000000
        /*0060*/ 	.short	0x0006
        /*0062*/ 	.short	0x002c
        /*0064*/ 	.byte	0x00, 0xf0, 0x11, 0x00


	//----- nvinfo : EIATTR_KPARAM_INFO
	.align		4
.L_142:
        /*0068*/ 	.byte	0x04, 0x17
        /*006a*/ 	.short	(.L_144 - .L_143)
.L_143:
        /*006c*/ 	.word	0x00000000
        /*0070*/ 	.short	0x0005
        /*0072*/ 	.short	0x0028
        /*0074*/ 	.byte	0x00, 0xf0, 0x11, 0x00


	//----- nvinfo : EIATTR_KPARAM_INFO
	.align		4
.L_144:
        /*0078*/ 	.byte	0x04, 0x17
        /*007a*/ 	.short	(.L_146 - .L_145)
.L_145:
        /*007c*/ 	.word	0x00000000
        /*0080*/ 	.short	0x0004
        /*0082*/ 	.short	0x0020
        /*0084*/ 	.byte	0x00, 0xf5, 0x21, 0x00


	//----- nvinfo : EIATTR_KPARAM_INFO
	.align		4
.L_146:
        /*0088*/ 	.byte	0x04, 0x17
        /*008a*/ 	.short	(.L_148 - .L_147)
.L_147:
        /*008c*/ 	.word	0x00000000
        /*0090*/ 	.short	0x0003
        /*0092*/ 	.short	0x0018
        /*0094*/ 	.byte	0x00, 0xf5, 0x21, 0x00


	//----- nvinfo : EIATTR_KPARAM_INFO
	.align		4
.L_148:
        /*0098*/ 	.byte	0x04, 0x17
        /*009a*/ 	.short	(.L_150 - .L_149)
.L_149:
        /*009c*/ 	.word	0x00000000
        /*00a0*/ 	.short	0x0002
        /*00a2*/ 	.short	0x0010
        /*00a4*/ 	.byte	0x00, 0xf5, 0x21, 0x00


	//----- nvinfo : EIATTR_KPARAM_INFO
	.align		4
.L_150:
        /*00a8*/ 	.byte	0x04, 0x17
        /*00aa*/ 	.short	(.L_152 - .L_151)
.L_151:
        /*00ac*/ 	.word	0x00000000
        /*00b0*/ 	.short	0x0001
        /*00b2*/ 	.short	0x0008
        /*00b4*/ 	.byte	0x00, 0xf5, 0x21, 0x00


	//----- nvinfo : EIATTR_KPARAM_INFO
	.align		4
.L_152:
        /*00b8*/ 	.byte	0x04, 0x17
        /*00ba*/ 	.short	(.L_154 - .L_153)
.L_153:
        /*00bc*/ 	.word	0x00000000
        /*00c0*/ 	.short	0x0000
        /*00c2*/ 	.short	0x0000
        /*00c4*/ 	.byte	0x00, 0xf5, 0x21, 0x00


	//----- nvinfo : EIATTR_SPARSE_MMA_MASK
	.align		4
.L_154:
        /*00c8*/ 	.byte	0x03, 0x50
        /*00ca*/ 	.short	0x0000


	//----- nvinfo : EIATTR_MAXREG_COUNT
	.align		4
        /*00cc*/ 	.byte	0x03, 0x1b
        /*00ce*/ 	.short	0x00ff


	//----- nvinfo : EIATTR_MERCURY_ISA_VERSION
	.align		4
        /*00d0*/ 	.byte	0x03, 0x5f
        /*00d2*/ 	.short	0x0101


	//----- nvinfo : EIATTR_VRC_CTA_INIT_COUNT
	.align		4
        /*00d4*/ 	.byte	0x02, 0x4a
	.zero		1
	.zero		1


	//----- nvinfo : EIATTR_EXIT_INSTR_OFFSETS
	.align		4
        /*00d8*/ 	.byte	0x04, 0x1c
        /*00da*/ 	.short	(.L_156 - .L_155)


	//   ....[0]....
.L_155:
        /*00dc*/ 	.word	0x00000100


	//   ....[1]....
        /*00e0*/ 	.word	0x00000cf0


	//----- nvinfo : EIATTR_CRS_STACK_SIZE
	.align		4
.L_156:
        /*00e4*/ 	.byte	0x04, 0x1e
        /*00e6*/ 	.short	(.L_158 - .L_157)
.L_157:
        /*00e8*/ 	.word	0x00000000


	//----- nvinfo : EIATTR_CBANK_PARAM_SIZE
	.align		4
.L_158:
        /*00ec*/ 	.byte	0x03, 0x19
        /*00ee*/ 	.short	0x0044


	//----- nvinfo : EIATTR_PARAM_CBANK
	.align		4
        /*00f0*/ 	.byte	0x04, 0x0a
        /*00f2*/ 	.short	(.L_160 - .L_159)
	.align		4
.L_159:
        /*00f4*/ 	.word	index@(.nv.constant0._Z15velocity_updatePfS_S_S_S_iifffff)
        /*00f8*/ 	.short	0x0380
        /*00fa*/ 	.short	0x0044


	//----- nvinfo : EIATTR_SW_WAR
	.align		4
.L_160:
        /*00fc*/ 	.byte	0x04, 0x36
        /*00fe*/ 	.short	(.L_162 - .L_161)
.L_161:
        /*0100*/ 	.word	0x00000008
.L_162:


//--------------------- .nv.info._Z16pressure_poissonPfS_S_iiff --------------------------
	.section	.nv.info._Z16pressure_poissonPfS_S_iiff,"",@"SHT_CUDA_INFO"
	.sectionflags	@""
	.align	4


	//----- nvinfo : EIATTR_CUDA_API_VERSION
	.align		4
        /*0000*/ 	.byte	0x04, 0x37
        /*0002*/ 	.short	(.L_164 - .L_163)
.L_163:
        /*0004*/ 	.word	0x00000082


	//----- nvinfo : EIATTR_KPARAM_INFO
	.align		4
.L_164:
        /*0008*/ 	.byte	0x04, 0x17
        /*000a*/ 	.short	(.L_166 - .L_165)
.L_165:
        /*000c*/ 	.word	0x00000000
        /*0010*/ 	.short	0x0006
        /*0012*/ 	.short	0x0024
        /*0014*/ 	.byte	0x00, 0xf0, 0x11, 0x00


	//----- nvinfo : EIATTR_KPARAM_INFO
	.align		4
.L_166:
        /*0018*/ 	.byte	0x04, 0x17
        /*001a*/ 	.short	(.L_168 - .L_167)
.L_167:
        /*001c*/ 	.word	0x00000000
        /*0020*/ 	.short	0x0005
        /*0022*/ 	.short	0x0020
        /*0024*/ 	.byte	0x00, 0xf0, 0x11, 0x00


	//----- nvinfo : EIATTR_KPARAM_INFO
	.align		4
.L_168:
        /*0028*/ 	.byte	0x04, 0x17
        /*002a*/ 	.short	(.L_170 - .L_169)
.L_169:
        /*002c*/ 	.word	0x00000000
        /*0030*/ 	.short	0x0004
        /*0032*/ 	.short	0x001c
        /*0034*/ 	.byte	0x00, 0xf0, 0x11, 0x00


	//----- nvinfo : EIATTR_KPARAM_INFO
	.align		4
.L_170:
        /*0038*/ 	.byte	0x04, 0x17
        /*003a*/ 	.short	(.L_172 - .L_171)
.L_171:
        /*003c*/ 	.word	0x00000000
        /*0040*/ 	.short	0x0003
        /*0042*/ 	.short	0x0018
        /*0044*/ 	.byte	0x00, 0xf0, 0x11, 0x00


	//----- nvinfo : EIATTR_KPARAM_INFO
	.align		4
.L_172:
        /*0048*/ 	.byte	0x04, 0x17
        /*004a*/ 	.short	(.L_174 - .L_173)
.L_173:
        /*004c*/ 	.word	0x00000000
        /*0050*/ 	.short	0x0002
        /*0052*/ 	.short	0x0010
        /*0054*/ 	.byte	0x00, 0xf5, 0x21, 0x00


	//----- nvinfo : EIATTR_KPARAM_INFO
	.align		4
.L_174:
        /*0058*/ 	.byte	0x04, 0x17
        /*005a*/ 	.short	(.L_176 - .L_175)
.L_175:
        /*005c*/ 	.word	0x00000000
        /*0060*/ 	.short	0x0001
        /*0062*/ 	.short	0x0008
        /*0064*/ 	.byte	0x00, 0xf5, 0x21, 0x00


	//----- nvinfo : EIATTR_KPARAM_INFO
	.align		4
.L_176:
        /*0068*/ 	.byte	0x04, 0x17
        /*006a*/ 	.short	(.L_178 - .L_177)
.L_177:
        /*006c*/ 	.word	0x00000000
        /*0070*/ 	.short	0x0000
        /*0072*/ 	.short	0x0000
        /*0074*/ 	.byte	0x00, 0xf5, 0x21, 0x00


	//----- nvinfo : EIATTR_SPARSE_MMA_MASK
	.align		4
.L_178:
        /*0078*/ 	.byte	0x03, 0x50
        /*007a*/ 	.short	0x0000


	//----- nvinfo : EIATTR_MAXREG_COUNT
	.align		4
        /*007c*/ 	.byte	0x03, 0x1b
        /*007e*/ 	.short	0x00ff


	//----- nvinfo : EIATTR_MERCURY_ISA_VERSION
	.align		4
        /*0080*/ 	.byte	0x03, 0x5f
        /*0082*/ 	.short	0x0101


	//----- nvinfo : EIATTR_VRC_CTA_INIT_COUNT
	.align		4
        /*0084*/ 	.byte	0x02, 0x4a
	.zero		1
	.zero		1


	//----- nvinfo : EIATTR_EXIT_INSTR_OFFSETS
	.align		4
        /*0088*/ 	.byte	0x04, 0x1c
        /*008a*/ 	.short	(.L_180 - .L_179)


	//   ....[0]....
.L_179:
        /*008c*/ 	.word	0x00000100


	//   ....[1]....
        /*0090*/ 	.word	0x00000460


	//----- nvinfo : EIATTR_CRS_STACK_SIZE
	.align		4
.L_180:
        /*0094*/ 	.byte	0x04, 0x1e
        /*0096*/ 	.short	(.L_182 - .L_181)
.L_181:
        /*0098*/ 	.word	0x00000000


	//----- nvinfo : EIATTR_CBANK_PARAM_SIZE
	.align		4
.L_182:
        /*009c*/ 	.byte	0x03, 0x19
        /*009e*/ 	.short	0x0028


	//----- nvinfo : EIATTR_PARAM_CBANK
	.align		4
        /*00a0*/ 	.byte	0x04, 0x0a
        /*00a2*/ 	.short	(.L_184 - .L_183)
	.align		4
.L_183:
        /*00a4*/ 	.word	index@(.nv.constant0._Z16pressure_poissonPfS_S_iiff)
        /*00a8*/ 	.short	0x0380
        /*00aa*/ 	.short	0x0028


	//----- nvinfo : EIATTR_SW_WAR
	.align		4
.L_184:
        /*00ac*/ 	.byte	0x04, 0x36
        /*00ae*/ 	.short	(.L_186 - .L_185)
.L_185:
        /*00b0*/ 	.word	0x00000008
.L_186:


//--------------------- .nv.info._Z10build_up_bPfS_S_iiffff --------------------------
	.section	.nv.info._Z10build_up_bPfS_S_iiffff,"",@"SHT_CUDA_INFO"
	.sectionflags	@""
	.align	4


	//----- nvinfo : EIATTR_CUDA_API_VERSION
	.align		4
        /*0000*/ 	.byte	0x04, 0x37
        /*0002*/ 	.short	(.L_188 - .L_187)
.L_187:
        /*0004*/ 	.word	0x00000082


	//----- nvinfo : EIATTR_KPARAM_INFO
	.align		4
.L_188:
        /*0008*/ 	.byte	0x04, 0x17
        /*000a*/ 	.short	(.L_190 - .L_189)
.L_189:
        /*000c*/ 	.word	0x00000000
        /*0010*/ 	.short	0x0008
        /*0012*/ 	.short	0x002c
        /*0014*/ 	.byte	0x00, 0xf0, 0x11, 0x00


	//----- nvinfo : EIATTR_KPARAM_INFO
	.align		4
.L_190:
        /*0018*/ 	.byte	0x04, 0x17
        /*001a*/ 	.short	(.L_192 - .L_191)
.L_191:
        /*001c*/ 	.word	0x00000000
        /*0020*/ 	.short	0x0007
        /*0022*/ 	.short	0x0028
        /*0024*/ 	.byte	0x00, 0xf0, 0x11, 0x00


	//----- nvinfo : EIATTR_KPARAM_INFO
	.align		4
.L_192:
        /*0028*/ 	.byte	0x04, 0x17
        /*002a*/ 	.short	(.L_194 - .L_193)
.L_193:
        /*002c*/ 	.word	0x00000000
        /*0030*/ 	.short	0x0006
        /*0032*/ 	.short	0x0024
        /*0034*/ 	.byte	0x00, 0xf0, 0x11, 0x00


	//----- nvinfo : EIATTR_KPARAM_INFO
	.align		4
.L_194:
        /*0038*/ 	.byte	0x04, 0x17
        /*003a*/ 	.short	(.L_196 - .L_195)
.L_195:
        /*003c*/ 	.word	0x00000000
        /*0040*/ 	.short	0x0005
        /*0042*/ 	.short	0x0020
        /*0044*/ 	.byte	0x00, 0xf0, 0x11, 0x00


	//----- nvinfo : EIATTR_KPARAM_INFO
	.align		4
.L_196:
        /*0048*/ 	.byte	0x04, 0x17
        /*004a*/ 	.short	(.L_198 - .L_197)
.L_197:
        /*004c*/ 	.word	0x00000000
        /*0050*/ 	.short	0x0004
        /*0052*/ 	.short	0x001c
        /*0054*/ 	.byte	0x00, 0xf0, 0x11, 0x00


	//----- nvinfo : EIATTR_KPARAM_INFO
	.align		4
.L_198:
        /*0058*/ 	.byte	0x04, 0x17
        /*005a*/ 	.short	(.L_200 - .L_199)
.L_199:
        /*005c*/ 	.word	0x00000000
        /*0060*/ 	.short	0x0003
        /*0062*/ 	.short	0x0018
        /*0064*/ 	.byte	0x00, 0xf0, 0x11, 0x00


	//----- nvinfo : EIATTR_KPARAM_INFO
	.align		4
.L_200:
        /*0068*/ 	.byte	0x04, 0x17
        /*006a*/ 	.short	(.L_202 - .L_201)
.L_201:
        /*006c*/ 	.word	0x00000000
        /*0070*/ 	.short	0x0002
        /*0072*/ 	.short	0x0010
        /*0074*/ 	.byte	0x00, 0xf5, 0x21, 0x00


	//----- nvinfo : EIATTR_KPARAM_INFO
	.align		4
.L_202:
        /*0078*/ 	.byte	0x04, 0x17
        /*007a*/ 	.short	(.L_204 - .L_203)
.L_203:
        /*007c*/ 	.word	0x00000000
        /*0080*/ 	.short	0x0001
        /*0082*/ 	.short	0x0008
        /*0084*/ 	.byte	0x00, 0xf5, 0x21, 0x00


	//----- nvinfo : EIATTR_KPARAM_INFO
	.align		4
.L_204:
        /*0088*/ 	.byte	0x04, 0x17
        /*008a*/ 	.short	(.L_206 - .L_205)
.L_205:
        /*008c*/ 	.word	0x00000000
        /*0090*/ 	.short	0x0000
        /*0092*/ 	.short	0x0000
        /*0094*/ 	.byte	0x00, 0xf5, 0x21, 0x00


	//----- nvinfo : EIATTR_SPARSE_MMA_MASK
	.align		4
.L_206:
        /*0098*/ 	.byte	0x03, 0x50
        /*009a*/ 	.short	0x0000


	//----- nvinfo : EIATTR_MAXREG_COUNT
	.align		4
        /*009c*/ 	.byte	0x03, 0x1b
        /*009e*/ 	.short	0x00ff


	//----- nvinfo : EIATTR_MERCURY_ISA_VERSION
	.align		4
        /*00a0*/ 	.byte	0x03, 0x5f
        /*00a2*/ 	.short	0x0101


	//----- nvinfo : EIATTR_VRC_CTA_INIT_COUNT
	.align		4
        /*00a4*/ 	.byte	0x02, 0x4a
	.zero		1
	.zero		1


	//----- nvinfo : EIATTR_EXIT_INSTR_OFFSETS
	.align		4
        /*00a8*/ 	.byte	0x04, 0x1c
        /*00aa*/ 	.short	(.L_208 - .L_207)


	//   ....[0]....
.L_207:
        /*00ac*/ 	.word	0x00000100


	//   ....[1]....
        /*00b0*/ 	.word	0x000008b0


	//----- nvinfo : EIATTR_CRS_STACK_SIZE
	.align		4
.L_208:
        /*00b4*/ 	.byte	0x04, 0x1e
        /*00b6*/ 	.short	(.L_210 - .L_209)
.L_209:
        /*00b8*/ 	.word	0x00000000


	//----- nvinfo : EIATTR_CBANK_PARAM_SIZE
	.align		4
.L_210:
        /*00bc*/ 	.byte	0x03, 0x19
        /*00be*/ 	.short	0x0030


	//----- nvinfo : EIATTR_PARAM_CBANK
	.align		4
        /*00c0*/ 	.byte	0x04, 0x0a
        /*00c2*/ 	.short	(.L_212 - .L_211)
	.align		4
.L_211:
        /*00c4*/ 	.word	index@(.nv.constant0._Z10build_up_bPfS_S_iiffff)
        /*00c8*/ 	.short	0x0380
        /*00ca*/ 	.short	0x0030


	//----- nvinfo : EIATTR_SW_WAR
	.align		4
.L_212:
        /*00cc*/ 	.byte	0x04, 0x36
        /*00ce*/ 	.short	(.L_214 - .L_213)
.L_213:
        /*00d0*/ 	.word	0x00000008
.L_214:


//--------------------- .nv.callgraph             --------------------------
	.section	.nv.callgraph,"",@"SHT_CUDA_CALLGRAPH"
	.align	4
	.sectionentsize	8
	.align		4
        /*0000*/ 	.word	0x00000000
	.align		4
        /*0004*/ 	.word	0xffffffff
	.align		4
        /*0008*/ 	.word	0x00000000
	.align		4
        /*000c*/ 	.word	0xfffffffe
	.align		4
        /*0010*/ 	.word	0x00000000
	.align		4
        /*0014*/ 	.word	0xfffffffd
	.align		4
        /*0018*/ 	.word	0x00000000
	.align		4
        /*001c*/ 	.word	0xfffffffc


//--------------------- .nv.constant4             --------------------------
	.section	.nv.constant4,"a",@progbits
	.align	8
	.align		8
.nv.constant4:
        /*0000*/ 	.dword	_ZN34_INTERNAL_7ebf27d6_4_k_cu_52bf51744cuda3std3__45__cpo5beginE
	.align		8
        /*0008*/ 	.dword	_ZN34_INTERNAL_7ebf27d6_4_k_cu_52bf51744cuda3std3__45__cpo3endE
	.align		8
        /*0010*/ 	.dword	_ZN34_INTERNAL_7ebf27d6_4_k_cu_52bf51744cuda3std3__45__cpo6cbeginE
	.align		8
        /*0018*/ 	.dword	_ZN34_INTERNAL_7ebf27d6_4_k_cu_52bf51744cuda3std3__45__cpo4cendE
	.align		8
        /*0020*/ 	.dword	_ZN34_INTERNAL_7ebf27d6_4_k_cu_52bf51744cuda3std3__45__cpo6rbeginE
	.align		8
        /*0028*/ 	.dword	_ZN34_INTERNAL_7ebf27d6_4_k_cu_52bf51744cuda3std3__45__cpo4rendE
	.align		8
        /*0030*/ 	.dword	_ZN34_INTERNAL_7ebf27d6_4_k_cu_52bf51744cuda3std3__45__cpo7crbeginE
	.align		8
        /*0038*/ 	.dword	_ZN34_INTERNAL_7ebf27d6_4_k_cu_52bf51744cuda3std3__45__cpo5crendE
	.align		8
        /*0040*/ 	.dword	_ZN34_INTERNAL_7ebf27d6_4_k_cu_52bf51744cuda3std3__436_GLOBAL__N__7ebf27d6_4_k_cu_52bf51746ignoreE
	.align		8
        /*0048*/ 	.dword	_ZN34_INTERNAL_7ebf27d6_4_k_cu_52bf51744cuda3std3__419piecewise_constructE
	.align		8
        /*0050*/ 	.dword	_ZN34_INTERNAL_7ebf27d6_4_k_cu_52bf51744cuda3std3__48in_placeE
	.align		8
        /*0058*/ 	.dword	_ZN34_INTERNAL_7ebf27d6_4_k_cu_52bf51744cuda3std3__420unreachable_sentinelE
	.align		8
        /*0060*/ 	.dword	_ZN34_INTERNAL_7ebf27d6_4_k_cu_52bf51744cuda3std3__47nulloptE
	.align		8
        /*0068*/ 	.dword	_ZN34_INTERNAL_7ebf27d6_4_k_cu_52bf51744cuda3std3__48unexpectE
	.align		8
        /*0070*/ 	.dword	_ZN34_INTERNAL_7ebf27d6_4_k_cu_52bf51744cuda3std6ranges3__45__cpo4swapE
	.align		8
        /*0078*/ 	.dword	_ZN34_INTERNAL_7ebf27d6_4_k_cu_52bf51744cuda3std6ranges3__45__cpo9iter_moveE
	.align		8
        /*0080*/ 	.dword	_ZN34_INTERNAL_7ebf27d6_4_k_cu_52bf51744cuda3std6ranges3__45__cpo5beginE
	.align		8
        /*0088*/ 	.dword	_ZN34_INTERNAL_7ebf27d6_4_k_cu_52bf51744cuda3std6ranges3__45__cpo3endE
	.align		8
        /*0090*/ 	.dword	_ZN34_INTERNAL_7ebf27d6_4_k_cu_52bf51744cuda3std6ranges3__45__cpo6cbeginE
	.align		8
        /*0098*/ 	.dword	_ZN34_INTERNAL_7ebf27d6_4_k_cu_52bf51744cuda3std6ranges3__45__cpo4cendE
	.align		8
        /*00a0*/ 	.dword	_ZN34_INTERNAL_7ebf27d6_4_k_cu_52bf51744cuda3std6ranges3__45__cpo7advanceE
	.align		8
        /*00a8*/ 	.dword	_ZN34_INTERNAL_7ebf27d6_4_k_cu_52bf51744cuda3std6ranges3__45__cpo9iter_swapE
	.align		8
        /*00b0*/ 	.dword	_ZN34_INTERNAL_7ebf27d6_4_k_cu_52bf51744cuda3std6ranges3__45__cpo4nextE
	.align		8
        /*00b8*/ 	.dword	_ZN34_INTERNAL_7ebf27d6_4_k_cu_52bf51744cuda3std6ranges3__45__cpo4prevE
	.align		8
        /*00c0*/ 	.dword	_ZN34_INTERNAL_7ebf27d6_4_k_cu_52bf51744cuda3std6ranges3__45__cpo4dataE
	.align		8
        /*00c8*/ 	.dword	_ZN34_INTERNAL_7ebf27d6_4_k_cu_52bf51744cuda3std6ranges3__45__cpo5cdataE
	.align		8
        /*00d0*/ 	.dword	_ZN34_INTERNAL_7ebf27d6_4_k_cu_52bf51744cuda3std6ranges3__45__cpo4sizeE
	.align		8
        /*00d8*/ 	.dword	_ZN34_INTERNAL_7ebf27d6_4_k_cu_52bf51744cuda3std6ranges3__45__cpo5ssizeE
	.align		8
        /*00e0*/ 	.dword	_ZN34_INTERNAL_7ebf27d6_4_k_cu_52bf51744cuda3std6ranges3__45__cpo8distanceE
	.align		8
        /*00e8*/ 	.dword	_ZN34_INTERNAL_7ebf27d6_4_k_cu_52bf51746thrust24THRUST_300001_SM_1000_NS8cuda_cub3parE
	.align		8
        /*00f0*/ 	.dword	_ZN34_INTERNAL_7ebf27d6_4_k_cu_52bf51746thrust24THRUST_300001_SM_1000_NS8cuda_cub10par_nosyncE
	.align		8
        /*00f8*/ 	.dword	_ZN34_INTERNAL_7ebf27d6_4_k_cu_52bf51746thrust24THRUST_300001_SM_1000_NS6system6detail10sequential3seqE
	.align		8
        /*0100*/ 	.dword	_ZN34_INTERNAL_7ebf27d6_4_k_cu_52bf51746thrust24THRUST_300001_SM_1000_NS12placeholders2_1E
	.align		8
        /*0108*/ 	.dword	_ZN34_INTERNAL_7ebf27d6_4_k_cu_52bf51746thrust24THRUST_300001_SM_1000_NS12placeholders2_2E
	.align		8
        /*0110*/ 	.dword	_ZN34_INTERNAL_7ebf27d6_4_k_cu_52bf51746thrust24THRUST_300001_SM_1000_NS12placeholders2_3E
	.align		8
        /*0118*/ 	.dword	_ZN34_INTERNAL_7ebf27d6_4_k_cu_52bf51746thrust24THRUST_300001_SM_1000_NS12placeholders2_4E
	.align		8
        /*0120*/ 	.dword	_ZN34_INTERNAL_7ebf27d6_4_k_cu_52bf51746thrust24THRUST_300001_SM_1000_NS12placeholders2_5E
	.align		8
        /*0128*/ 	.dword	_ZN34_INTERNAL_7ebf27d6_4_k_cu_52bf51746thrust24THRUST_300001_SM_1000_NS12placeholders2_6E
	.align		8
        /*0130*/ 	.dword	_ZN34_INTERNAL_7ebf27d6_4_k_cu_52bf51746thrust24THRUST_300001_SM_1000_NS12placeholders2_7E
	.align		8
        /*0138*/ 	.dword	_ZN34_INTERNAL_7ebf27d6_4_k_cu_52bf51746thrust24THRUST_300001_SM_1000_NS12placeholders2_8E
	.align		8
        /*0140*/ 	.dword	_ZN34_INTERNAL_7ebf27d6_4_k_cu_52bf51746thrust24THRUST_300001_SM_1000_NS12placeholders2_9E
	.align		8
        /*0148*/ 	.dword	_ZN34_INTERNAL_7ebf27d6_4_k_cu_52bf51746thrust24THRUST_300001_SM_1000_NS12placeholders3_10E
	.align		8
        /*0150*/ 	.dword	_ZN34_INTERNAL_7ebf27d6_4_k_cu_52bf51746thrust24THRUST_300001_SM_1000_NS3seqE


//--------------------- .text._ZN3cub18CUB_300001_SM_10006detail11EmptyKernelIvEEvv --------------------------
	.section	.text._ZN3cub18CUB_300001_SM_10006detail11EmptyKernelIvEEvv,"ax",@progbits
	.align	128
        .global         _ZN3cub18CUB_300001_SM_10006detail11EmptyKernelIvEEvv
        .type           _ZN3cub18CUB_300001_SM_10006detail11EmptyKernelIvEEvv,@function
        .size           _ZN3cub18CUB_300001_SM_10006detail11EmptyKernelIvEEvv,(.L_x_73 - _ZN3cub18CUB_300001_SM_10006detail11EmptyKernelIvEEvv)
        .other          _ZN3cub18CUB_300001_SM_10006detail11EmptyKernelIvEEvv,@"STO_CUDA_ENTRY STV_DEFAULT"
_ZN3cub18CUB_300001_SM_10006detail11EmptyKernelIvEEvv:
.text._ZN3cub18CUB_300001_SM_10006detail11EmptyKernelIvEEvv:
[----:B------:R-:W-:Y:S01]  /*0000*/  LDC R1, c[0x0][0x37c] ;  /* 0x0000df00ff017b82 */ /* 0x000fe20000000800 */
[----:B------:R-:W-:Y:S05]  /*0010*/  EXIT ;  /* 0x000000000000794d */ /* 0x000fea0003800000 */
.L_x_0:
[----:B------:R-:W-:-:S00]  /*0020*/  BRA `(.L_x_0) ;  /* 0xfffffffc00fc7947 */ /* 0x000fc0000383ffff */
[----:B------:R-:W-:-:S00]  /*0030*/  NOP ;  /* 0x0000000000007918 */ /* 0x000fc00000000000 */
        /* <DEDUP_REMOVED lines=12> */
.L_x_73:


//--------------------- .text._Z27apply_boundary_conditions_pPfii --------------------------
	.section	.text._Z27apply_boundary_conditions_pPfii,"ax",@progbits
	.align	128
        .global         _Z27apply_boundary_conditions_pPfii
        .type           _Z27apply_boundary_conditions_pPfii,@function
        .size           _Z27apply_boundary_conditions_pPfii,(.L_x_74 - _Z27apply_boundary_conditions_pPfii)
        .other          _Z27apply_boundary_conditions_pPfii,@"STO_CUDA_ENTRY STV_DEFAULT"
_Z27apply_boundary_conditions_pPfii:
.text._Z27apply_boundary_conditions_pPfii:
[----:B------:R-:W-:Y:S01]  /*0000*/  LDC R1, c[0x0][0x37c] ;  /* 0x0000df00ff017b82 */ /* 0x000fe20000000800 */
[----:B------:R-:W0:Y:S07]  /*0010*/  S2R R0, SR_TID.X ;  /* 0x0000000000007919 */ /* 0x000e2e0000002100 */
[----:B------:R-:W0:Y:S01]  /*0020*/  S2UR UR4, SR_CTAID.X ;  /* 0x00000000000479c3 */ /* 0x000e220000002500 */
[----:B------:R-:W1:Y:S01]  /*0030*/  LDCU.64 UR6, c[0x0][0x358] ;  /* 0x00006b00ff0677ac */ /* 0x000e620008000a00 */
[----:B------:R-:W-:Y:S06]  /*0040*/  BSSY.RECONVERGENT B0, `(.L_x_1) ;  /* 0x0000011000007945 */ /* 0x000fec0003800200 */
[----:B------:R-:W0:Y:S08]  /*0050*/  LDC R9, c[0x0][0x360] ;  /* 0x0000d800ff097b82 */ /* 0x000e300000000800 */
[----:B------:R-:W2:Y:S01]  /*0060*/  LDC R8, c[0x0][0x388] ;  /* 0x0000e200ff087b82 */ /* 0x000ea20000000800 */
[----:B0-----:R-:W-:-:S05]  /*0070*/  IMAD R9, R9, UR4, R0 ;  /* 0x0000000409097c24 */ /* 0x001fca000f8e0200 */
[----:B--2---:R-:W-:-:S13]  /*0080*/  ISETP.GE.AND P0, PT, R9, R8, PT ;  /* 0x000000080900720c */ /* 0x004fda0003f06270 */
[----:B-1----:R-:W-:Y:S05]  /*0090*/  @P0 BRA `(.L_x_2) ;  /* 0x00000000002c0947 */ /* 0x002fea0003800000 */
[----:B------:R-:W0:Y:S01]  /*00a0*/  LDC.64 R4, c[0x0][0x380] ;  /* 0x0000e000ff047b82 */ /* 0x000e220000000a00 */
[----:B------:R-:W-:Y:S01]  /*00b0*/  IADD3 R3, PT, PT, R9, R8, RZ ;  /* 0x0000000809037210 */ /* 0x000fe20007ffe0ff */
[----:B------:R-:W1:Y:S04]  /*00c0*/  LDCU UR4, c[0x0][0x38c] ;  /* 0x00007180ff0477ac */ /* 0x000e680008000800 */
[----:B0-----:R-:W-:-:S06]  /*00d0*/  IMAD.WIDE R2, R3, 0x4, R4 ;  /* 0x0000000403027825 */ /* 0x001fcc00078e0204 */
[----:B------:R-:W2:Y:S01]  /*00e0*/  LDG.E R3, desc[UR6][R2.64] ;  /* 0x0000000602037981 */ /* 0x000ea2000c1e1900 */
[----:B-1----:R-:W-:Y:S01]  /*00f0*/  UIADD3 UR4, UPT, UPT, UR4, -0x1, URZ ;  /* 0xffffffff04047890 */ /* 0x002fe2000fffe0ff */
[----:B------:R-:W-:-:S05]  /*0100*/  IMAD.WIDE R4, R9, 0x4, R4 ;  /* 0x0000000409047825 */ /* 0x000fca00078e0204 */
[----:B------:R-:W-:-:S04]  /*0110*/  IMAD R7, R8, UR4, RZ ;  /* 0x0000000408077c24 */ /* 0x000fc8000f8e02ff */
[----:B------:R-:W-:Y:S01]  /*0120*/  IMAD.WIDE R6, R7, 0x4, R4 ;  /* 0x0000000407067825 */ /* 0x000fe200078e0204 */
[----:B--2---:R0:W-:Y:S04]  /*0130*/  STG.E desc[UR6][R4.64], R3 ;  /* 0x0000000304007986 */ /* 0x0041e8000c101906 */
[----:B------:R0:W-:Y:S02]  /*0140*/  STG.E desc[UR6][R6.64], RZ ;  /* 0x000000ff06007986 */ /* 0x0001e4000c101906 */
.L_x_2:
[----:B------:R-:W-:Y:S05]  /*0150*/  BSYNC.RECONVERGENT B0 ;  /* 0x0000000000007941 */ /* 0x000fea0003800200 */
.L_x_1:
[----:B------:R-:W1:Y:S02]  /*0160*/  LDCU UR4, c[0x0][0x38c] ;  /* 0x00007180ff0477ac */ /* 0x000e640008000800 */
[----:B-1----:R-:W-:-:S13]  /*0170*/  ISETP.GE.AND P0, PT, R9, UR4, PT ;  /* 0x0000000409007c0c */ /* 0x002fda000bf06270 */
[----:B------:R-:W-:Y:S05]  /*0180*/  @P0 EXIT ;  /* 0x000000000000094d */ /* 0x000fea0003800000 */
[----:B0-----:R-:W0:Y:S01]  /*0190*/  LDC.64 R2, c[0x0][0x380] ;  /* 0x0000e000ff027b82 */ /* 0x001e220000000a00 */
[----:B------:R-:W-:-:S04]  /*01a0*/  IMAD R9, R9, R8, RZ ;  /* 0x0000000809097224 */ /* 0x000fc800078e02ff */
[----:B0-----:R-:W-:-:S05]  /*01b0*/  IMAD.WIDE R2, R9, 0x4, R2 ;  /* 0x0000000409027825 */ /* 0x001fca00078e0202 */
[----:B------:R-:W2:Y:S01]  /*01c0*/  LDG.E R7, desc[UR6][R2.64+0x4] ;  /* 0x0000040602077981 */ /* 0x000ea2000c1e1900 */
[----:B------:R-:W-:-:S03]  /*01d0*/  IMAD.WIDE R4, R8, 0x4, R2 ;  /* 0x0000000408047825 */ /* 0x000fc600078e0202 */
[----:B--2---:R-:W-:Y:S04]  /*01e0*/  STG.E desc[UR6][R2.64], R7 ;  /* 0x0000000702007986 */ /* 0x004fe8000c101906 */
[----:B------:R-:W2:Y:S04]  /*01f0*/  LDG.E R9, desc[UR6][R4.64+-0x8] ;  /* 0xfffff80604097981 */ /* 0x000ea8000c1e1900 */
[----:B--2---:R-:W-:Y:S01]  /*0200*/  STG.E desc[UR6][R4.64+-0x4], R9 ;  /* 0xfffffc0904007986 */ /* 0x004fe2000c101906 */
[----:B------:R-:W-:Y:S05]  /*0210*/  EXIT ;  /* 0x000000000000794d */ /* 0x000fea0003800000 */
.L_x_3:
        /* <DEDUP_REMOVED lines=14> */
.L_x_74:


//--------------------- .text._Z23set_boundary_conditionsPfS_S_ii --------------------------
	.section	.text._Z23set_boundary_conditionsPfS_S_ii,"ax",@progbits
	.align	128
        .global         _Z23set_boundary_conditionsPfS_S_ii
        .type           _Z23set_boundary_conditionsPfS_S_ii,@function
        .size           _Z23set_boundary_conditionsPfS_S_ii,(.L_x_75 - _Z23set_boundary_conditionsPfS_S_ii)
        .other          _Z23set_boundary_conditionsPfS_S_ii,@"STO_CUDA_ENTRY STV_DEFAULT"
_Z23set_boundary_conditionsPfS_S_ii:
.text._Z23set_boundary_conditionsPfS_S_ii:
[----:B------:R-:W-:Y:S01]  /*0000*/  LDC R1, c[0x0][0x37c] ;  /* 0x0000df00ff017b82 */ /* 0x000fe20000000800 */
[----:B------:R-:W0:Y:S07]  /*0010*/  S2R R0, SR_TID.X ;  /* 0x0000000000007919 */ /* 0x000e2e0000002100 */
[----:B------:R-:W0:Y:S01]  /*0020*/  S2UR UR4, SR_CTAID.X ;  /* 0x00000000000479c3 */ /* 0x000e220000002500 */
[----:B------:R-:W1:Y:S01]  /*0030*/  LDCU UR5, c[0x0][0x39c] ;  /* 0x00007380ff0577ac */ /* 0x000e620008000800 */
[----:B------:R-:W-:Y:S01]  /*0040*/  BSSY.RECONVERGENT B0, `(.L_x_4) ;  /* 0x0000014000007945 */ /* 0x000fe20003800200 */
[----:B------:R-:W2:Y:S05]  /*0050*/  LDCU.64 UR6, c[0x0][0x358] ;  /* 0x00006b00ff0677ac */ /* 0x000eaa0008000a00 */
[----:B------:R-:W0:Y:S08]  /*0060*/  LDC R9, c[0x0][0x360] ;  /* 0x0000d800ff097b82 */ /* 0x000e300000000800 */
[----:B------:R-:W3:Y:S01]  /*0070*/  LDC R8, c[0x0][0x398] ;  /* 0x0000e600ff087b82 */ /* 0x000ee20000000800 */
[----:B0-----:R-:W-:-:S05]  /*0080*/  IMAD R9, R9, UR4, R0 ;  /* 0x0000000409097c24 */ /* 0x001fca000f8e0200 */
[C---:B-1----:R-:W-:Y:S02]  /*0090*/  ISETP.GE.AND P0, PT, R9.reuse, UR5, PT ;  /* 0x0000000509007c0c */ /* 0x042fe4000bf06270 */
[----:B---3--:R-:W-:-:S11]  /*00a0*/  ISETP.GE.AND P1, PT, R9, R8, PT ;  /* 0x000000080900720c */ /* 0x008fd60003f26270 */
[----:B--2---:R-:W-:Y:S05]  /*00b0*/  @P0 BRA `(.L_x_5) ;  /* 0x0000000000300947 */ /* 0x004fea0003800000 */
[----:B------:R-:W0:Y:S08]  /*00c0*/  LDC R11, c[0x0][0x398] ;  /* 0x0000e600ff0b7b82 */ /* 0x000e300000000800 */
[----:B------:R-:W1:Y:S08]  /*00d0*/  LDC.64 R2, c[0x0][0x380] ;  /* 0x0000e000ff027b82 */ /* 0x000e700000000a00 */
[----:B------:R-:W2:Y:S01]  /*00e0*/  LDC.64 R4, c[0x0][0x388] ;  /* 0x0000e200ff047b82 */ /* 0x000ea20000000a00 */
[----:B0-----:R-:W-:-:S04]  /*00f0*/  IMAD R7, R9, R11, RZ ;  /* 0x0000000b09077224 */ /* 0x001fc800078e02ff */
[----:B-1----:R-:W-:-:S05]  /*0100*/  IMAD.WIDE R2, R7, 0x4, R2 ;  /* 0x0000000407027825 */ /* 0x002fca00078e0202 */
[----:B------:R0:W-:Y:S01]  /*0110*/  STG.E desc[UR6][R2.64], RZ ;  /* 0x000000ff02007986 */ /* 0x0001e2000c101906 */
[----:B------:R-:W-:-:S04]  /*0120*/  IMAD.WIDE R12, R11, 0x4, R2 ;  /* 0x000000040b0c7825 */ /* 0x000fc800078e0202 */
[----:B--2---:R-:W-:Y:S01]  /*0130*/  IMAD.WIDE R4, R7, 0x4, R4 ;  /* 0x0000000407047825 */ /* 0x004fe200078e0204 */
[----:B------:R0:W-:Y:S04]  /*0140*/  STG.E desc[UR6][R12.64+-0x4], RZ ;  /* 0xfffffcff0c007986 */ /* 0x0001e8000c101906 */
[----:B------:R0:W-:Y:S01]  /*0150*/  STG.E desc[UR6][R4.64], RZ ;  /* 0x000000ff04007986 */ /* 0x0001e2000c101906 */
[----:B------:R-:W-:-:S05]  /*0160*/  IMAD.WIDE R6, R11, 0x4, R4 ;  /* 0x000000040b067825 */ /* 0x000fca00078e0204 */
[----:B------:R0:W-:Y:S02]  /*0170*/  STG.E desc[UR6][R6.64+-0x4], RZ ;  /* 0xfffffcff06007986 */ /* 0x0001e4000c101906 */
.L_x_5:
[----:B------:R-:W-:Y:S05]  /*0180*/  BSYNC.RECONVERGENT B0 ;  /* 0x0000000000007941 */ /* 0x000fea0003800200 */
.L_x_4:
[----:B------:R-:W-:Y:S05]  /*0190*/  @P1 EXIT ;  /* 0x000000000000194d */ /* 0x000fea0003800000 */
[----:B0-----:R-:W0:Y:S01]  /*01a0*/  LDC.64 R2, c[0x0][0x380] ;  /* 0x0000e000ff027b82 */ /* 0x001e220000000a00 */
[----:B------:R-:W-:Y:S01]  /*01b0*/  UIADD3 UR4, UPT, UPT, UR5, -0x1, URZ ;  /* 0xffffffff05047890 */ /* 0x000fe2000fffe0ff */
[----:B------:R-:W-:-:S06]  /*01c0*/  HFMA2 R11, -RZ, RZ, 1.875, 0 ;  /* 0x3f800000ff0b7431 */ /* 0x000fcc00000001ff */
[----:B------:R-:W1:Y:S01]  /*01d0*/  LDC.64 R6, c[0x0][0x388] ;  /* 0x0000e200ff067b82 */ /* 0x000e620000000a00 */
[----:B0-----:R-:W-:-:S05]  /*01e0*/  IMAD.WIDE R2, R9, 0x4, R2 ;  /* 0x0000000409027825 */ /* 0x001fca00078e0202 */
[----:B------:R-:W-:Y:S01]  /*01f0*/  STG.E desc[UR6][R2.64], RZ ;  /* 0x000000ff02007986 */ /* 0x000fe2000c101906 */
[----:B-1----:R-:W-:-:S04]  /*0200*/  IMAD.WIDE R6, R9, 0x4, R6 ;  /* 0x0000000409067825 */ /* 0x002fc800078e0206 */
[----:B------:R-:W-:-:S04]  /*0210*/  IMAD R9, R8, UR4, RZ ;  /* 0x0000000408097c24 */ /* 0x000fc8000f8e02ff */
[----:B------:R-:W-:-:S04]  /*0220*/  IMAD.WIDE R4, R9, 0x4, R2 ;  /* 0x0000000409047825 */ /* 0x000fc800078e0202 */
[----:B------:R-:W-:Y:S01]  /*0230*/  IMAD.WIDE R8, R9, 0x4, R6 ;  /* 0x0000000409087825 */ /* 0x000fe200078e0206 */
[----:B------:R-:W-:Y:S04]  /*0240*/  STG.E desc[UR6][R4.64], R11 ;  /* 0x0000000b04007986 */ /* 0x000fe8000c101906 */
[----:B------:R-:W-:Y:S04]  /*0250*/  STG.E desc[UR6][R6.64], RZ ;  /* 0x000000ff06007986 */ /* 0x000fe8000c101906 */
[----:B------:R-:W-:Y:S01]  /*0260*/  STG.E desc[UR6][R8.64], RZ ;  /* 0x000000ff08007986 */ /* 0x000fe2000c101906 */
[----:B------:R-:W-:Y:S05]  /*0270*/  EXIT ;  /* 0x000000000000794d */ /* 0x000fea0003800000 */
.L_x_6:
        /* <DEDUP_REMOVED lines=16> */
.L_x_75:


//--------------------- .text._Z15velocity_updatePfS_S_S_S_iifffff --------------------------
	.section	.text._Z15velocity_updatePfS_S_S_S_iifffff,"ax",@progbits
	.align	128
        .global         _Z15velocity_updatePfS_S_S_S_iifffff
        .type           _Z15velocity_updatePfS_S_S_S_iifffff,@function
        .size           _Z15velocity_updatePfS_S_S_S_iifffff,(.L_x_69 - _Z15velocity_updatePfS_S_S_S_iifffff)
        .other          _Z15velocity_updatePfS_S_S_S_iifffff,@"STO_CUDA_ENTRY STV_DEFAULT"
_Z15velocity_updatePfS_S_S_S_iifffff:
.text._Z15velocity_updatePfS_S_S_S_iifffff:
[----:B------:R-:W-:Y:S01]  /*0000*/  LDC R1, c[0x0][0x37c] ;  /* 0x0000df00ff017b82 */ /* 0x000fe20000000800 */
[----:B------:R-:W0:Y:S07]  /*0010*/  S2R R3, SR_TID.Y ;  /* 0x0000000000037919 */ /* 0x000e2e0000002200 */
[----:B------:R-:W0:Y:S01]  /*0020*/  S2UR UR5, SR_CTAID.Y ;  /* 0x00000000000579c3 */ /* 0x000e220000002600 */
[----:B------:R-:W1:Y:S01]  /*0030*/  LDCU.64 UR8, c[0x0][0x3a8] ;  /* 0x00007500ff0877ac */ /* 0x000e620008000a00 */
[----:B------:R-:W2:Y:S06]  /*0040*/  S2R R2, SR_TID.X ;  /* 0x0000000000027919 */ /* 0x000eac0000002100 */
[----:B------:R-:W0:Y:S08]  /*0050*/  LDC R0, c[0x0][0x364] ;  /* 0x0000d900ff007b82 */ /* 0x000e300000000800 */
[----:B------:R-:W2:Y:S01]  /*0060*/  S2UR UR6, SR_CTAID.X ;  /* 0x00000000000679c3 */ /* 0x000ea20000002500 */
[----:B-1----:R-:W-:-:S07]  /*0070*/  UIADD3 UR4, UPT, UPT, UR9, -0x1, URZ ;  /* 0xffffffff09047890 */ /* 0x002fce000fffe0ff */
[----:B------:R-:W2:Y:S01]  /*0080*/  LDC R5, c[0x0][0x360] ;  /* 0x0000d800ff057b82 */ /* 0x000ea20000000800 */
[----:B0-----:R-:W-:-:S05]  /*0090*/  IMAD R0, R0, UR5, R3 ;  /* 0x0000000500007c24 */ /* 0x001fca000f8e0203 */
[----:B------:R-:W-:Y:S01]  /*00a0*/  ISETP.GE.AND P0, PT, R0, UR4, PT ;  /* 0x0000000400007c0c */ /* 0x000fe2000bf06270 */
[----:B------:R-:W-:-:S03]  /*00b0*/  UIADD3 UR4, UPT, UPT, UR8, -0x1, URZ ;  /* 0xffffffff08047890 */ /* 0x000fc6000fffe0ff */
[----:B------:R-:W-:Y:S01]  /*00c0*/  ISETP.EQ.OR P0, PT, R0, RZ, P0 ;  /* 0x000000ff0000720c */ /* 0x000fe20000702670 */
[----:B--2---:R-:W-:-:S05]  /*00d0*/  IMAD R5, R5, UR6, R2 ;  /* 0x0000000605057c24 */ /* 0x004fca000f8e0202 */
[----:B------:R-:W-:-:S04]  /*00e0*/  ISETP.LT.OR P0, PT, R5, 0x1, P0 ;  /* 0x000000010500780c */ /* 0x000fc80000701670 */
[----:B------:R-:W-:-:S13]  /*00f0*/  ISETP.GE.OR P0, PT, R5, UR4, P0 ;  /* 0x0000000405007c0c */ /* 0x000fda0008706670 */
[----:B------:R-:W-:Y:S05]  /*0100*/  @P0 EXIT ;  /* 0x000000000000094d */ /* 0x000fea0003800000 */
[----:B------:R-:W0:Y:S01]  /*0110*/  LDC.64 R16, c[0x0][0x390] ;  /* 0x0000e400ff107b82 */ /* 0x000e220000000a00 */
[----:B------:R-:W1:Y:S01]  /*0120*/  LDCU.64 UR4, c[0x0][0x358] ;  /* 0x00006b00ff0477ac */ /* 0x000e620008000a00 */
[----:B------:R-:W-:Y:S01]  /*0130*/  IMAD R3, R0, UR8, R5 ;  /* 0x0000000800037c24 */ /* 0x000fe2000f8e0205 */
[----:B------:R-:W2:Y:S05]  /*0140*/  LDCU UR6, c[0x0][0x3b8] ;  /* 0x00007700ff0677ac */ /* 0x000eaa0008000800 */
[----:B------:R-:W3:Y:S01]  /*0150*/  LDC R6, c[0x0][0x3b0] ;  /* 0x0000ec00ff067b82 */ /* 0x000ee20000000800 */
[----:B0-----:R-:W-:-:S05]  /*0160*/  IMAD.WIDE R16, R3, 0x4, R16 ;  /* 0x0000000403107825 */ /* 0x001fca00078e0210 */
[----:B-1----:R-:W2:Y:S01]  /*0170*/  LDG.E R11, desc[UR4][R16.64] ;  /* 0x00000004100b7981 */ /* 0x002ea2000c1e1900 */
[----:B------:R-:W-:Y:S01]  /*0180*/  BSSY.RECONVERGENT B0, `(.L_x_7) ;  /* 0x000000f000007945 */ /* 0x000fe20003800200 */
[----:B---3--:R-:W0:Y:S02]  /*0190*/  MUFU.RCP R2, R6 ;  /* 0x0000000600027308 */ /* 0x008e240000001000 */
[----:B0-----:R-:W-:-:S04]  /*01a0*/  FFMA R7, R2, -R6, 1 ;  /* 0x3f80000002077423 */ /* 0x001fc80000000806 */
[----:B------:R-:W-:Y:S01]  /*01b0*/  FFMA R2, R2, R7, R2 ;  /* 0x0000000702027223 */ /* 0x000fe20000000002 */
[----:B--2---:R-:W-:-:S04]  /*01c0*/  FMUL R23, R11, UR6 ;  /* 0x000000060b177c20 */ /* 0x004fc80008400000 */
[----:B------:R-:W0:Y:S01]  /*01d0*/  FCHK P0, R23, R6 ;  /* 0x0000000617007302 */ /* 0x000e220000000000 */
[----:B------:R-:W-:-:S04]  /*01e0*/  FFMA R4, R23, R2, RZ ;  /* 0x0000000217047223 */ /* 0x000fc800000000ff */
[----:B------:R-:W-:-:S04]  /*01f0*/  FFMA R7, R4, -R6, R23 ;  /* 0x8000000604077223 */ /* 0x000fc80000000017 */
[----:B------:R-:W-:Y:S01]  /*0200*/  FFMA R8, R2, R7, R4 ;  /* 0x0000000702087223 */ /* 0x000fe20000000004 */
[----:B0-----:R-:W-:Y:S06]  /*0210*/  @!P0 BRA `(.L_x_8) ;  /* 0x0000000000148947 */ /* 0x001fec0003800000 */
[----:B------:R-:W0:Y:S01]  /*0220*/  LDCU UR6, c[0x0][0x3b0] ;  /* 0x00007600ff0677ac */ /* 0x000e220008000800 */
[----:B------:R-:W-:Y:S02]  /*0230*/  MOV R4, 0x260 ;  /* 0x0000026000047802 */ /* 0x000fe40000000f00 */
[----:B0-----:R-:W-:-:S07]  /*0240*/  MOV R2, UR6 ;  /* 0x0000000600027c02 */ /* 0x001fce0008000f00 */
[----:B------:R-:W-:Y:S05]  /*0250*/  CALL.REL.NOINC `($__internal_0_$__cuda_sm3x_div_rn_noftz_f32_slowpath) ;  /* 0x0000000800a87944 */ /* 0x000fea0003c00000 */
[----:B------:R-:W-:-:S07]  /*0260*/  MOV R8, R9 ;  /* 0x0000000900087202 */ /* 0x000fce0000000f00 */
.L_x_8:
[----:B------:R-:W-:Y:S05]  /*0270*/  BSYNC.RECONVERGENT B0 ;  /* 0x0000000000007941 */ /* 0x000fea0003800200 */
.L_x_7:
[----:B------:R-:W0:Y:S01]  /*0280*/  LDC.64 R14, c[0x0][0x398] ;  /* 0x0000e600ff0e7b82 */ /* 0x000e220000000a00 */
[----:B------:R-:W2:Y:S01]  /*0290*/  LDG.E R18, desc[UR4][R16.64+-0x4] ;  /* 0xfffffc0410127981 */ /* 0x000ea2000c1e1900 */
[----:B------:R-:W1:Y:S06]  /*02a0*/  LDCU UR6, c[0x0][0x3b8] ;  /* 0x00007700ff0677ac */ /* 0x000e6c0008000800 */
[----:B------:R-:W3:Y:S01]  /*02b0*/  LDC R10, c[0x0][0x3b4] ;  /* 0x0000ed00ff0a7b82 */ /* 0x000ee20000000800 */
[----:B0-----:R-:W-:-:S05]  /*02c0*/  IMAD.WIDE R14, R3, 0x4, R14 ;  /* 0x00000004030e7825 */ /* 0x001fca00078e020e */
[----:B------:R-:W1:Y:S01]  /*02d0*/  LDG.E R23, desc[UR4][R14.64] ;  /* 0x000000040e177981 */ /* 0x000e62000c1e1900 */
[----:B---3--:R-:W0:Y:S01]  /*02e0*/  MUFU.RCP R2, R10 ;  /* 0x0000000a00027308 */ /* 0x008e220000001000 */
[----:B------:R-:W-:Y:S01]  /*02f0*/  BSSY.RECONVERGENT B0, `(.L_x_9) ;  /* 0x000000f000007945 */ /* 0x000fe20003800200 */
[----:B0-----:R-:W-:-:S04]  /*0300*/  FFMA R7, R2, -R10, 1 ;  /* 0x3f80000002077423 */ /* 0x001fc8000000080a */
[----:B------:R-:W-:Y:S01]  /*0310*/  FFMA R4, R2, R7, R2 ;  /* 0x0000000702047223 */ /* 0x000fe20000000002 */
[----:B--2---:R-:W-:-:S04]  /*0320*/  FADD R2, R11, -R18 ;  /* 0x800000120b027221 */ /* 0x004fc80000000000 */
[----:B------:R-:W-:Y:S01]  /*0330*/  FFMA R8, R2, -R8, R11 ;  /* 0x8000000802087223 */ /* 0x000fe2000000000b */
[----:B-1----:R-:W-:-:S04]  /*0340*/  FMUL R23, R23, UR6 ;  /* 0x0000000617177c20 */ /* 0x002fc80008400000 */
        /* <DEDUP_REMOVED lines=9> */
.L_x_10:
[----:B------:R-:W-:Y:S05]  /*03e0*/  BSYNC.RECONVERGENT B0 ;  /* 0x0000000000007941 */ /* 0x000fea0003800200 */
.L_x_9:
[----:B------:R-:W0:Y:S01]  /*03f0*/  LDC R7, c[0x0][0x3a8] ;  /* 0x0000ea00ff077b82 */ /* 0x000e220000000800 */
[----:B------:R-:W1:Y:S07]  /*0400*/  LDCU UR6, c[0x0][0x3b0] ;  /* 0x00007600ff0677ac */ /* 0x000e6e0008000800 */
[----:B------:R-:W2:Y:S08]  /*0410*/  LDC.64 R20, c[0x0][0x390] ;  /* 0x0000e400ff147b82 */ /* 0x000eb00000000a00 */
[----:B------:R-:W3:Y:S01]  /*0420*/  LDC.64 R12, c[0x0][0x3b8] ;  /* 0x0000ee00ff0c7b82 */ /* 0x000ee20000000a00 */
[----:B0-----:R-:W-:-:S05]  /*0430*/  IMAD R0, R0, R7, -R7 ;  /* 0x0000000700007224 */ /* 0x001fca00078e0a07 */
[----:B------:R-:W-:-:S05]  /*0440*/  IADD3 R5, PT, PT, R5, R0, RZ ;  /* 0x0000000005057210 */ /* 0x000fca0007ffe0ff */
[----:B--2---:R-:W-:-:S05]  /*0450*/  IMAD.WIDE R20, R5, 0x4, R20 ;  /* 0x0000000405147825 */ /* 0x004fca00078e0214 */
[----:B------:R-:W2:Y:S01]  /*0460*/  LDG.E R6, desc[UR4][R20.64] ;  /* 0x0000000414067981 */ /* 0x000ea2000c1e1900 */
[----:B---3--:R-:W-:-:S04]  /*0470*/  FADD R13, R13, R13 ;  /* 0x0000000d0d0d7221 */ /* 0x008fc80000000000 */
[----:B-1----:R-:W-:-:S04]  /*0480*/  FMUL R2, R13, UR6 ;  /* 0x000000060d027c20 */ /* 0x002fc80008400000 */
[----:B------:R-:W0:Y:S08]  /*0490*/  MUFU.RCP R7, R2 ;  /* 0x0000000200077308 */ /* 0x000e300000001000 */
[----:B------:R-:W1:Y:S01]  /*04a0*/  FCHK P0, R12, R2 ;  /* 0x000000020c007302 */ /* 0x000e620000000000 */
[----:B0-----:R-:W-:-:S04]  /*04b0*/  FFMA R0, -R2, R7, 1 ;  /* 0x3f80000002007423 */ /* 0x001fc80000000107 */
[----:B------:R-:W-:-:S04]  /*04c0*/  FFMA R7, R7, R0, R7 ;  /* 0x0000000007077223 */ /* 0x000fc80000000007 */
[----:B------:R-:W-:-:S04]  /*04d0*/  FFMA R0, R7, R12, RZ ;  /* 0x0000000c07007223 */ /* 0x000fc800000000ff */
[----:B------:R-:W-:-:S04]  /*04e0*/  FFMA R4, -R2, R0, R12 ;  /* 0x0000000002047223 */ /* 0x000fc8000000010c */
[----:B------:R-:W-:Y:S01]  /*04f0*/  FFMA R7, R7, R4, R0 ;  /* 0x0000000407077223 */ /* 0x000fe20000000000 */
[----:B--2---:R-:W-:-:S04]  /*0500*/  FADD R13, R11, -R6 ;  /* 0x800000060b0d7221 */ /* 0x004fc80000000000 */
[----:B------:R-:W-:Y:S01]  /*0510*/  FFMA R8, R13, -R9, R8 ;  /* 0x800000090d087223 */ /* 0x000fe20000000008 */
[----:B-1----:R-:W-:Y:S06]  /*0520*/  @!P0 BRA `(.L_x_11) ;  /* 0x0000000000148947 */ /* 0x002fec0003800000 */
[----:B------:R-:W0:Y:S01]  /*0530*/  LDCU UR6, c[0x0][0x3b8] ;  /* 0x00007700ff0677ac */ /* 0x000e220008000800 */
[----:B------:R-:W-:Y:S02]  /*0540*/  MOV R4, 0x570 ;  /* 0x0000057000047802 */ /* 0x000fe40000000f00 */
[----:B0-----:R-:W-:-:S07]  /*0550*/  MOV R23, UR6 ;  /* 0x0000000600177c02 */ /* 0x001fce0008000f00 */
[----:B------:R-:W-:Y:S05]  /*0560*/  CALL.REL.NOINC `($__internal_0_$__cuda_sm3x_div_rn_noftz_f32_slowpath) ;  /* 0x0000000400e47944 */ /* 0x000fea0003c00000 */
[----:B------:R-:W-:-:S07]  /*0570*/  MOV R7, R9 ;  /* 0x0000000900077202 */ /* 0x000fce0000000f00 */
.L_x_11:
[----:B------:R-:W0:Y:S01]  /*0580*/  LDC.64 R12, c[0x0][0x3a0] ;  /* 0x0000e800ff0c7b82 */ /* 0x000e220000000a00 */
[----:B------:R-:W1:Y:S07]  /*0590*/  LDCU UR6, c[0x0][0x3b8] ;  /* 0x00007700ff0677ac */ /* 0x000e6e0008000800 */
[----:B------:R-:W2:Y:S08]  /*05a0*/  LDC R21, c[0x0][0x3b0] ;  /* 0x0000ec00ff157b82 */ /* 0x000eb00000000800 */
[----:B------:R-:W1:Y:S01]  /*05b0*/  LDC R0, c[0x0][0x3c0] ;  /* 0x0000f000ff007b82 */ /* 0x000e620000000800 */
[----:B0-----:R-:W-:-:S05]  /*05c0*/  IMAD.WIDE R12, R3, 0x4, R12 ;  /* 0x00000004030c7825 */ /* 0x001fca00078e020c */
[----:B------:R-:W3:Y:S04]  /*05d0*/  LDG.E R2, desc[UR4][R12.64+0x4] ;  /* 0x000004040c027981 */ /* 0x000ee8000c1e1900 */
[----:B------:R-:W3:Y:S01]  /*05e0*/  LDG.E R9, desc[UR4][R12.64+-0x4] ;  /* 0xfffffc040c097981 */ /* 0x000ee2000c1e1900 */
[----:B--2---:R-:W-:-:S04]  /*05f0*/  FMUL R21, R21, R21 ;  /* 0x0000001515157220 */ /* 0x004fc80000400000 */
[----:B------:R-:W0:Y:S01]  /*0600*/  MUFU.RCP R4, R21 ;  /* 0x0000001500047308 */ /* 0x000e220000001000 */
[----:B-1----:R-:W-:-:S07]  /*0610*/  FMUL R0, R0, UR6 ;  /* 0x0000000600007c20 */ /* 0x002fce0008400000 */
[----:B------:R-:W1:Y:S01]  /*0620*/  FCHK P0, R0, R21 ;  /* 0x0000001500007302 */ /* 0x000e620000000000 */
[----:B0-----:R-:W-:-:S04]  /*0630*/  FFMA R19, -R21, R4, 1 ;  /* 0x3f80000015137423 */ /* 0x001fc80000000104 */
[----:B------:R-:W-:-:S04]  /*0640*/  FFMA R23, R4, R19, R4 ;  /* 0x0000001304177223 */ /* 0x000fc80000000004 */
[----:B------:R-:W-:Y:S01]  /*0650*/  FFMA R4, R0, R23, RZ ;  /* 0x0000001700047223 */ /* 0x000fe200000000ff */
[----:B---3--:R-:W-:-:S03]  /*0660*/  FADD R9, R2, -R9 ;  /* 0x8000000902097221 */ /* 0x008fc60000000000 */
[----:B------:R-:W-:Y:S01]  /*0670*/  FFMA R2, -R21, R4, R0 ;  /* 0x0000000415027223 */ /* 0x000fe20000000100 */
[----:B------:R-:W-:-:S03]  /*0680*/  FFMA R19, R9, -R7, R8 ;  /* 0x8000000709137223 */ /* 0x000fc60000000008 */
[----:B------:R-:W-:Y:S01]  /*0690*/  FFMA R8, R23, R2, R4 ;  /* 0x0000000217087223 */ /* 0x000fe20000000004 */
[----:B-1----:R-:W-:Y:S06]  /*06a0*/  @!P0 BRA `(.L_x_12) ;  /* 0x0000000000148947 */ /* 0x002fec0003800000 */
[----:B------:R-:W-:Y:S02]  /*06b0*/  MOV R2, R21 ;  /* 0x0000001500027202 */ /* 0x000fe40000000f00 */
[----:B------:R-:W-:Y:S02]  /*06c0*/  MOV R23, R0 ;  /* 0x0000000000177202 */ /* 0x000fe40000000f00 */
[----:B------:R-:W-:-:S07]  /*06d0*/  MOV R4, 0x6f0 ;  /* 0x000006f000047802 */ /* 0x000fce0000000f00 */
[----:B------:R-:W-:Y:S05]  /*06e0*/  CALL.REL.NOINC `($__internal_0_$__cuda_sm3x_div_rn_noftz_f32_slowpath) ;  /* 0x0000000400847944 */ /* 0x000fea0003c00000 */
[----:B------:R-:W-:-:S07]  /*06f0*/  MOV R8, R9 ;  /* 0x0000000900087202 */ /* 0x000fce0000000f00 */
.L_x_12:
[----:B------:R-:W2:Y:S01]  /*0700*/  LDG.E R2, desc[UR4][R16.64+0x4] ;  /* 0x0000040410027981 */ /* 0x000ea2000c1e1900 */
[----:B------:R-:W0:Y:S01]  /*0710*/  LDC R21, c[0x0][0x3b4] ;  /* 0x0000ed00ff157b82 */ /* 0x000e220000000800 */
[----:B------:R-:W-:Y:S01]  /*0720*/  FADD R11, R11, R11 ;  /* 0x0000000b0b0b7221 */ /* 0x000fe20000000000 */
[----:B0-----:R-:W-:-:S04]  /*0730*/  FMUL R21, R21, R21 ;  /* 0x0000001515157220 */ /* 0x001fc80000400000 */
[----:B------:R-:W0:Y:S08]  /*0740*/  MUFU.RCP R4, R21 ;  /* 0x0000001500047308 */ /* 0x000e300000001000 */
[----:B------:R-:W1:Y:S01]  /*0750*/  FCHK P0, R0, R21 ;  /* 0x0000001500007302 */ /* 0x000e620000000000 */
[----:B0-----:R-:W-:-:S04]  /*0760*/  FFMA R9, -R21, R4, 1 ;  /* 0x3f80000015097423 */ /* 0x001fc80000000104 */
[----:B------:R-:W-:Y:S01]  /*0770*/  FFMA R23, R4, R9, R4 ;  /* 0x0000000904177223 */ /* 0x000fe20000000004 */
[----:B--2---:R-:W-:-:S03]  /*0780*/  FADD R9, R2, -R11 ;  /* 0x8000000b02097221 */ /* 0x004fc60000000000 */
[----:B------:R-:W-:Y:S01]  /*0790*/  FFMA R2, R0, R23, RZ ;  /* 0x0000001700027223 */ /* 0x000fe200000000ff */
[----:B------:R-:W-:-:S03]  /*07a0*/  FADD R18, R18, R9 ;  /* 0x0000000912127221 */ /* 0x000fc60000000000 */
[----:B------:R-:W-:Y:S01]  /*07b0*/  FFMA R4, -R21, R2, R0 ;  /* 0x0000000215047223 */ /* 0x000fe20000000100 */
[----:B------:R-:W-:-:S03]  /*07c0*/  FFMA R19, R18, R8, R19 ;  /* 0x0000000812137223 */ /* 0x000fc60000000013 */
[----:B------:R-:W-:Y:S01]  /*07d0*/  FFMA R18, R23, R4, R2 ;  /* 0x0000000417127223 */ /* 0x000fe20000000002 */
[----:B-1----:R-:W-:Y:S06]  /*07e0*/  @!P0 BRA `(.L_x_13) ;  /* 0x0000000000148947 */ /* 0x002fec0003800000 */
[----:B------:R-:W-:Y:S02]  /*07f0*/  MOV R23, R0 ;  /* 0x0000000000177202 */ /* 0x000fe40000000f00 */
[----:B------:R-:W-:Y:S02]  /*0800*/  MOV R2, R21 ;  /* 0x0000001500027202 */ /* 0x000fe40000000f00 */
[----:B------:R-:W-:-:S07]  /*0810*/  MOV R4, 0x830 ;  /* 0x0000083000047802 */ /* 0x000fce0000000f00 */
[----:B------:R-:W-:Y:S05]  /*0820*/  CALL.REL.NOINC `($__internal_0_$__cuda_sm3x_div_rn_noftz_f32_slowpath) ;  /* 0x0000000400347944 */ /* 0x000fea0003c00000 */
[----:B------:R-:W-:-:S07]  /*0830*/  MOV R18, R9 ;  /* 0x0000000900127202 */ /* 0x000fce0000000f00 */
.L_x_13:
[----:B------:R-:W0:Y:S01]  /*0840*/  LDC R23, c[0x0][0x3a8] ;  /* 0x0000ea00ff177b82 */ /* 0x000e220000000800 */
[----:B------:R-:W1:Y:S07]  /*0850*/  LDCU UR6, c[0x0][0x3b8] ;  /* 0x00007700ff0677ac */ /* 0x000e6e0008000800 */
[----:B------:R-:W2:Y:S08]  /*0860*/  LDC.64 R20, c[0x0][0x380] ;  /* 0x0000e000ff147b82 */ /* 0x000eb00000000a00 */
[----:B------:R-:W3:Y:S01]  /*0870*/  LDC R4, c[0x0][0x3b0] ;  /* 0x0000ec00ff047b82 */ /* 0x000ee20000000800 */
[----:B0-----:R-:W-:-:S06]  /*0880*/  IMAD.WIDE R22, R23, 0x4, R16 ;  /* 0x0000000417167825 */ /* 0x001fcc00078e0210 */
[----:B------:R-:W4:Y:S01]  /*0890*/  LDG.E R22, desc[UR4][R22.64] ;  /* 0x0000000416167981 */ /* 0x000f22000c1e1900 */
[----:B--2---:R-:W-:-:S04]  /*08a0*/  IMAD.WIDE R20, R3, 0x4, R20 ;  /* 0x0000000403147825 */ /* 0x004fc800078e0214 */
[----:B----4-:R-:W-:-:S04]  /*08b0*/  FADD R11, -R11, R22 ;  /* 0x000000160b0b7221 */ /* 0x010fc80000000100 */
[----:B------:R-:W-:-:S04]  /*08c0*/  FADD R6, R6, R11 ;  /* 0x0000000b06067221 */ /* 0x000fc80000000000 */
[----:B------:R-:W-:-:S05]  /*08d0*/  FFMA R19, R6, R18, R19 ;  /* 0x0000001206137223 */ /* 0x000fca0000000013 */
[----:B------:R0:W-:Y:S04]  /*08e0*/  STG.E desc[UR4][R20.64], R19 ;  /* 0x0000001314007986 */ /* 0x0001e8000c101904 */
[----:B------:R-:W1:Y:S04]  /*08f0*/  LDG.E R16, desc[UR4][R16.64] ;  /* 0x0000000410107981 */ /* 0x000e68000c1e1900 */
[----:B------:R0:W5:Y:S01]  /*0900*/  LDG.E R11, desc[UR4][R14.64] ;  /* 0x000000040e0b7981 */ /* 0x000162000c1e1900 */
[----:B---3--:R-:W2:Y:S01]  /*0910*/  MUFU.RCP R9, R4 ;  /* 0x0000000400097308 */ /* 0x008ea20000001000 */
[----:B------:R-:W-:Y:S01]  /*0920*/  BSSY.RECONVERGENT B0, `(.L_x_14) ;  /* 0x000000e000007945 */ /* 0x000fe20003800200 */
[----:B--2---:R-:W-:-:S04]  /*0930*/  FFMA R0, R9, -R4, 1 ;  /* 0x3f80000009007423 */ /* 0x004fc80000000804 */
[----:B------:R-:W-:Y:S01]  /*0940*/  FFMA R0, R9, R0, R9 ;  /* 0x0000000009007223 */ /* 0x000fe20000000009 */
[----:B-1----:R-:W-:-:S04]  /*0950*/  FMUL R23, R16, UR6 ;  /* 0x0000000610177c20 */ /* 0x002fc80008400000 */
[----:B------:R-:W1:Y:S01]  /*0960*/  FCHK P0, R23, R4 ;  /* 0x0000000417007302 */ /* 0x000e620000000000 */
[----:B------:R-:W-:-:S04]  /*0970*/  FFMA R2, R0, R23, RZ ;  /* 0x0000001700027223 */ /* 0x000fc800000000ff */
[----:B------:R-:W-:-:S04]  /*0980*/  FFMA R9, R2, -R4, R23 ;  /* 0x8000000402097223 */ /* 0x000fc80000000017 */
[----:B------:R-:W-:Y:S01]  /*0990*/  FFMA R6, R0, R9, R2 ;  /* 0x0000000900067223 */ /* 0x000fe20000000002 */
[----:B01----:R-:W-:Y:S06]  /*09a0*/  @!P0 BRA `(.L_x_15) ;  /* 0x0000000000148947 */ /* 0x003fec0003800000 */
[----:B------:R-:W0:Y:S01]  /*09b0*/  LDCU UR6, c[0x0][0x3b0] ;  /* 0x00007600ff0677ac */ /* 0x000e220008000800 */
[----:B------:R-:W-:Y:S02]  /*09c0*/  MOV R4, 0x9f0 ;  /* 0x000009f000047802 */ /* 0x000fe40000000f00 */
[----:B0-----:R-:W-:-:S07]  /*09d0*/  MOV R2, UR6 ;  /* 0x0000000600027c02 */ /* 0x001fce0008000f00 */
[----:B-----5:R-:W-:Y:S05]  /*09e0*/  CALL.REL.NOINC `($__internal_0_$__cuda_sm3x_div_rn_noftz_f32_slowpath) ;  /* 0x0000000000c47944 */ /* 0x020fea0003c00000 */
[----:B------:R-:W-:-:S07]  /*09f0*/  MOV R6, R9 ;  /* 0x0000000900067202 */ /* 0x000fce0000000f00 */
.L_x_15:
[----:B------:R-:W-:Y:S05]  /*0a00*/  BSYNC.RECONVERGENT B0 ;  /* 0x0000000000007941 */ /* 0x000fea0003800200 */
.L_x_14:
[----:B------:R-:W2:Y:S01]  /*0a10*/  LDG.E R0, desc[UR4][R14.64+-0x4] ;  /* 0xfffffc040e007981 */ /* 0x000ea2000c1e1900 */
[----:B------:R-:W0:Y:S01]  /*0a20*/  LDC R16, c[0x0][0x3b4] ;  /* 0x0000ed00ff107b82 */ /* 0x000e220000000800 */
[----:B------:R-:W1:Y:S01]  /*0a30*/  LDCU UR6, c[0x0][0x3b8] ;  /* 0x00007700ff0677ac */ /* 0x000e620008000800 */
[----:B------:R-:W-:Y:S01]  /*0a40*/  BSSY.RECONVERGENT B0, `(.L_x_16) ;  /* 0x0000010000007945 */ /* 0x000fe20003800200 */
[----:B-1---5:R-:W-:Y:S01]  /*0a50*/  FMUL R23, R11, UR6 ;  /* 0x000000060b177c20 */ /* 0x022fe20008400000 */
[----:B0-----:R-:W0:Y:S08]  /*0a60*/  MUFU.RCP R9, R16 ;  /* 0x0000001000097308 */ /* 0x001e300000001000 */
[----:B------:R-:W1:Y:S01]  /*0a70*/  FCHK P0, R23, R16 ;  /* 0x0000001017007302 */ /* 0x000e620000000000 */
[----:B0-----:R-:W-:-:S04]  /*0a80*/  FFMA R2, R9, -R16, 1 ;  /* 0x3f80000009027423 */ /* 0x001fc80000000810 */
[----:B------:R-:W-:-:S04]  /*0a90*/  FFMA R2, R9, R2, R9 ;  /* 0x0000000209027223 */ /* 0x000fc80000000009 */
[----:B------:R-:W-:-:S04]  /*0aa0*/  FFMA R9, R2, R23, RZ ;  /* 0x0000001702097223 */ /* 0x000fc800000000ff */
[----:B------:R-:W-:-:S04]  /*0ab0*/  FFMA R10, R9, -R16, R23 ;  /* 0x80000010090a7223 */ /* 0x000fc80000000017 */
        /* <DEDUP_REMOVED lines=8> */
.L_x_17:
[----:B------:R-:W-:Y:S05]  /*0b40*/  BSYNC.RECONVERGENT B0 ;  /* 0x0000000000007941 */ /* 0x000fea0003800200 */
.L_x_16:
[----:B------:R-:W0:Y:S08]  /*0b50*/  LDC.64 R16, c[0x0][0x398] ;  /* 0x0000e600ff107b82 */ /* 0x000e300000000a00 */
[----:B------:R-:W1:Y:S08]  /*0b60*/  LDC R23, c[0x0][0x3a8] ;  /* 0x0000ea00ff177b82 */ /* 0x000e700000000800 */
[----:B------:R-:W2:Y:S01]  /*0b70*/  LDC.64 R20, c[0x0][0x3a0] ;  /* 0x0000e800ff147b82 */ /* 0x000ea20000000a00 */
[----:B0-----:R-:W-:-:S06]  /*0b80*/  IMAD.WIDE R16, R5, 0x4, R16 ;  /* 0x0000000405107825 */ /* 0x001fcc00078e0210 */
[----:B------:R-:W3:Y:S01]  /*0b90*/  LDG.E R16, desc[UR4][R16.64] ;  /* 0x0000000410107981 */ /* 0x000ee2000c1e1900 */
[----:B-1----:R-:W-:-:S04]  /*0ba0*/  IMAD.WIDE R12, R23, 0x4, R12 ;  /* 0x00000004170c7825 */ /* 0x002fc800078e020c */
[----:B------:R-:W-:Y:S02]  /*0bb0*/  IMAD.WIDE R22, R23, 0x4, R14 ;  /* 0x0000000417167825 */ /* 0x000fe400078e020e */
[----:B------:R-:W4:Y:S02]  /*0bc0*/  LDG.E R12, desc[UR4][R12.64] ;  /* 0x000000040c0c7981 */ /* 0x000f24000c1e1900 */
[----:B--2---:R-:W-:Y:S02]  /*0bd0*/  IMAD.WIDE R20, R5, 0x4, R20 ;  /* 0x0000000405147825 */ /* 0x004fe400078e0214 */
[----:B------:R-:W2:Y:S01]  /*0be0*/  LDG.E R14, desc[UR4][R14.64+0x4] ;  /* 0x000004040e0e7981 */ /* 0x000ea2000c1e1900 */
[----:B------:R-:W0:Y:S03]  /*0bf0*/  LDC.64 R4, c[0x0][0x388] ;  /* 0x0000e200ff047b82 */ /* 0x000e260000000a00 */
[----:B------:R-:W4:Y:S04]  /*0c00*/  LDG.E R21, desc[UR4][R20.64] ;  /* 0x0000000414157981 */ /* 0x000f28000c1e1900 */
[----:B------:R-:W5:Y:S01]  /*0c10*/  LDG.E R22, desc[UR4][R22.64] ;  /* 0x0000000416167981 */ /* 0x000f62000c1e1900 */
[----:B0-----:R-:W-:-:S04]  /*0c20*/  IMAD.WIDE R4, R3, 0x4, R4 ;  /* 0x0000000403047825 */ /* 0x001fc800078e0204 */
[C---:B---3--:R-:W-:Y:S01]  /*0c30*/  FADD R19, R11.reuse, -R16 ;  /* 0x800000100b137221 */ /* 0x048fe20000000000 */
[----:B------:R-:W-:-:S03]  /*0c40*/  FADD R11, R11, R11 ;  /* 0x0000000b0b0b7221 */ /* 0x000fc60000000000 */
[----:B------:R-:W-:Y:S01]  /*0c50*/  FFMA R6, R19, -R9, R6 ;  /* 0x8000000913067223 */ /* 0x000fe20000000006 */
[----:B--2---:R-:W-:Y:S01]  /*0c60*/  FADD R17, R14, -R11 ;  /* 0x8000000b0e117221 */ /* 0x004fe20000000000 */
[----:B----4-:R-:W-:-:S03]  /*0c70*/  FADD R9, R12, -R21 ;  /* 0x800000150c097221 */ /* 0x010fc60000000000 */
[----:B------:R-:W-:Y:S01]  /*0c80*/  FADD R0, R0, R17 ;  /* 0x0000001100007221 */ /* 0x000fe20000000000 */
[----:B------:R-:W-:Y:S01]  /*0c90*/  FFMA R9, R9, -R7, R6 ;  /* 0x8000000709097223 */ /* 0x000fe20000000006 */
[----:B-----5:R-:W-:-:S03]  /*0ca0*/  FADD R11, -R11, R22 ;  /* 0x000000160b0b7221 */ /* 0x020fc60000000100 */
[----:B------:R-:W-:Y:S01]  /*0cb0*/  FFMA R9, R0, R8, R9 ;  /* 0x0000000800097223 */ /* 0x000fe20000000009 */
[----:B------:R-:W-:-:S04]  /*0cc0*/  FADD R16, R16, R11 ;  /* 0x0000000b10107221 */ /* 0x000fc80000000000 */
[----:B------:R-:W-:-:S05]  /*0cd0*/  FFMA R9, R16, R18, R9 ;  /* 0x0000001210097223 */ /* 0x000fca0000000009 */
[----:B------:R-:W-:Y:S01]  /*0ce0*/  STG.E desc[UR4][R4.64], R9 ;  /* 0x0000000904007986 */ /* 0x000fe2000c101904 */
[----:B------:R-:W-:Y:S05]  /*0cf0*/  EXIT ;  /* 0x000000000000794d */ /* 0x000fea0003800000 */
        .weak           $__internal_0_$__cuda_sm3x_div_rn_noftz_f32_slowpath
        .type           $__internal_0_$__cuda_sm3x_div_rn_noftz_f32_slowpath,@function
        .size           $__internal_0_$__cuda_sm3x_div_rn_noftz_f32_slowpath,(.L_x_69 - $__internal_0_$__cuda_sm3x_div_rn_noftz_f32_slowpath)
$__internal_0_$__cuda_sm3x_div_rn_noftz_f32_slowpath:
[----:B------:R-:W-:Y:S01]  /*0d00*/  SHF.R.U32.HI R9, RZ, 0x17, R2 ;  /* 0x00000017ff097819 */ /* 0x000fe20000011602 */
[----:B------:R-:W-:Y:S01]  /*0d10*/  BSSY.RECONVERGENT B1, `(.L_x_18) ;  /* 0x0000062000017945 */ /* 0x000fe20003800200 */
[----:B------:R-:W-:Y:S02]  /*0d20*/  SHF.R.U32.HI R20, RZ, 0x17, R23 ;  /* 0x00000017ff147819 */ /* 0x000fe40000011617 */
[----:B------:R-:W-:Y:S02]  /*0d30*/  LOP3.LUT R9, R9, 0xff, RZ, 0xc0, !PT ;  /* 0x000000ff09097812 */ /* 0x000fe400078ec0ff */
[----:B------:R-:W-:Y:S02]  /*0d40*/  LOP3.LUT R20, R20, 0xff, RZ, 0xc0, !PT ;  /* 0x000000ff14147812 */ /* 0x000fe400078ec0ff */
[----:B------:R-:W-:Y:S02]  /*0d50*/  IADD3 R21, PT, PT, R9, -0x1, RZ ;  /* 0xffffffff09157810 */ /* 0x000fe40007ffe0ff */
[----:B------:R-:W-:-:S02]  /*0d60*/  IADD3 R22, PT, PT, R20, -0x1, RZ ;  /* 0xffffffff14167810 */ /* 0x000fc40007ffe0ff */
[----:B------:R-:W-:-:S04]  /*0d70*/  ISETP.GT.U32.AND P0, PT, R21, 0xfd, PT ;  /* 0x000000fd1500780c */ /* 0x000fc80003f04070 */
[----:B------:R-:W-:-:S13]  /*0d80*/  ISETP.GT.U32.OR P0, PT, R22, 0xfd, P0 ;  /* 0x000000fd1600780c */ /* 0x000fda0000704470 */
[----:B------:R-:W-:Y:S01]  /*0d90*/  @!P0 MOV R10, RZ ;  /* 0x000000ff000a8202 */ /* 0x000fe20000000f00 */
[----:B------:R-:W-:Y:S06]  /*0da0*/  @!P0 BRA `(.L_x_19) ;  /* 0x00000000005c8947 */ /* 0x000fec0003800000 */
[----:B------:R-:W-:Y:S02]  /*0db0*/  FSETP.GTU.FTZ.AND P0, PT, |R23|, +INF , PT ;  /* 0x7f8000001700780b */ /* 0x000fe40003f1c200 */
[----:B------:R-:W-:-:S04]  /*0dc0*/  FSETP.GTU.FTZ.AND P1, PT, |R2|, +INF , PT ;  /* 0x7f8000000200780b */ /* 0x000fc80003f3c200 */
[----:B------:R-:W-:-:S13]  /*0dd0*/  PLOP3.LUT P0, PT, P0, P1, PT, 0xf8, 0x8f ;  /* 0x00000000008f781c */ /* 0x000fda0000703f70 */
[----:B------:R-:W-:Y:S05]  /*0de0*/  @P0 BRA `(.L_x_20) ;  /* 0x00000004004c0947 */ /* 0x000fea0003800000 */
[----:B------:R-:W-:-:S13]  /*0df0*/  LOP3.LUT P0, RZ, R2, 0x7fffffff, R23, 0xc8, !PT ;  /* 0x7fffffff02ff7812 */ /* 0x000fda000780c817 */
[----:B------:R-:W-:Y:S05]  /*0e00*/  @!P0 BRA `(.L_x_21) ;  /* 0x00000004003c8947 */ /* 0x000fea0003800000 */
[C---:B------:R-:W-:Y:S02]  /*0e10*/  FSETP.NEU.FTZ.AND P2, PT, |R23|.reuse, +INF , PT ;  /* 0x7f8000001700780b */ /* 0x040fe40003f5d200 */
[----:B------:R-:W-:Y:S02]  /*0e20*/  FSETP.NEU.FTZ.AND P1, PT, |R2|, +INF , PT ;  /* 0x7f8000000200780b */ /* 0x000fe40003f3d200 */
[----:B------:R-:W-:-:S11]  /*0e30*/  FSETP.NEU.FTZ.AND P0, PT, |R23|, +INF , PT ;  /* 0x7f8000001700780b */ /* 0x000fd60003f1d200 */
[----:B------:R-:W-:Y:S05]  /*0e40*/  @!P1 BRA !P2, `(.L_x_21) ;  /* 0x00000004002c9947 */ /* 0x000fea0005000000 */
[----:B------:R-:W-:-:S04]  /*0e50*/  LOP3.LUT P2, RZ, R23, 0x7fffffff, RZ, 0xc0, !PT ;  /* 0x7fffffff17ff7812 */ /* 0x000fc8000784c0ff */
[----:B------:R-:W-:-:S13]  /*0e60*/  PLOP3.LUT P1, PT, P1, P2, PT, 0x2f, 0xf2 ;  /* 0x0000000000f2781c */ /* 0x000fda0000f24577 */
[----:B------:R-:W-:Y:S05]  /*0e70*/  @P1 BRA `(.L_x_22) ;  /* 0x0000000400181947 */ /* 0x000fea0003800000 */
[----:B------:R-:W-:-:S04]  /*0e80*/  LOP3.LUT P1, RZ, R2, 0x7fffffff, RZ, 0xc0, !PT ;  /* 0x7fffffff02ff7812 */ /* 0x000fc8000782c0ff */
[----:B------:R-:W-:-:S13]  /*0e90*/  PLOP3.LUT P0, PT, P0, P1, PT, 0x2f, 0xf2 ;  /* 0x0000000000f2781c */ /* 0x000fda0000702577 */
[----:B------:R-:W-:Y:S05]  /*0ea0*/  @P0 BRA `(.L_x_23) ;  /* 0x0000000400000947 */ /* 0x000fea0003800000 */
[----:B------:R-:W-:Y:S02]  /*0eb0*/  ISETP.GE.AND P0, PT, R22, RZ, PT ;  /* 0x000000ff1600720c */ /* 0x000fe40003f06270 */
[----:B------:R-:W-:-:S11]  /*0ec0*/  ISETP.GE.AND P1, PT, R21, RZ, PT ;  /* 0x000000ff1500720c */ /* 0x000fd60003f26270 */
[----:B------:R-:W-:Y:S01]  /*0ed0*/  @P0 MOV R10, RZ ;  /* 0x000000ff000a0202 */ /* 0x000fe20000000f00 */
[----:B------:R-:W-:Y:S01]  /*0ee0*/  @!P0 FFMA R23, R23, 1.84467440737095516160e+19, RZ ;  /* 0x5f80000017178823 */ /* 0x000fe200000000ff */
[----:B------:R-:W-:Y:S01]  /*0ef0*/  @!P0 MOV R10, 0xffffffc0 ;  /* 0xffffffc0000a8802 */ /* 0x000fe20000000f00 */
[----:B------:R-:W-:-:S03]  /*0f00*/  @!P1 FFMA R2, R2, 1.84467440737095516160e+19, RZ ;  /* 0x5f80000002029823 */ /* 0x000fc600000000ff */
[----:B------:R-:W-:-:S07]  /*0f10*/  @!P1 IADD3 R10, PT, PT, R10, 0x40, RZ ;  /* 0x000000400a0a9810 */ /* 0x000fce0007ffe0ff */
.L_x_19:
[----:B------:R-:W-:Y:S01]  /*0f20*/  LEA R21, R9, 0xc0800000, 0x17 ;  /* 0xc080000009157811 */ /* 0x000fe200078eb8ff */
[----:B------:R-:W-:Y:S01]  /*0f30*/  BSSY.RECONVERGENT B2, `(.L_x_24) ;  /* 0x0000036000027945 */ /* 0x000fe20003800200 */
[----:B------:R-:W-:Y:S02]  /*0f40*/  IADD3 R20, PT, PT, R20, -0x7f, RZ ;  /* 0xffffff8114147810 */ /* 0x000fe40007ffe0ff */
[----:B------:R-:W-:-:S03]  /*0f50*/  IADD3 R24, PT, PT, -R21, R2, RZ ;  /* 0x0000000215187210 */ /* 0x000fc60007ffe1ff */
[----:B------:R-:W-:Y:S01]  /*0f60*/  IMAD R2, R20, -0x800000, R23 ;  /* 0xff80000014027824 */ /* 0x000fe200078e0217 */
[----:B------:R-:W0:Y:S01]  /*0f70*/  MUFU.RCP R22, R24 ;  /* 0x0000001800167308 */ /* 0x000e220000001000 */
[----:B------:R-:W-:-:S04]  /*0f80*/  FADD.FTZ R21, -R24, -RZ ;  /* 0x800000ff18157221 */ /* 0x000fc80000010100 */
[----:B0-----:R-:W-:-:S04]  /*0f90*/  FFMA R25, R22, R21, 1 ;  /* 0x3f80000016197423 */ /* 0x001fc80000000015 */
[----:B------:R-:W-:-:S04]  /*0fa0*/  FFMA R25, R22, R25, R22 ;  /* 0x0000001916197223 */ /* 0x000fc80000000016 */
[----:B------:R-:W-:-:S04]  /*0fb0*/  FFMA R22, R2, R25, RZ ;  /* 0x0000001902167223 */ /* 0x000fc800000000ff */
[----:B------:R-:W-:-:S04]  /*0fc0*/  FFMA R23, R21, R22, R2 ;  /* 0x0000001615177223 */ /* 0x000fc80000000002 */
[----:B------:R-:W-:Y:S01]  /*0fd0*/  FFMA R22, R25, R23, R22 ;  /* 0x0000001719167223 */ /* 0x000fe20000000016 */
[----:B------:R-:W-:-:S03]  /*0fe0*/  IADD3 R23, PT, PT, R20, 0x7f, -R9 ;  /* 0x0000007f14177810 */ /* 0x000fc60007ffe809 */
[----:B------:R-:W-:Y:S01]  /*0ff0*/  FFMA R21, R21, R22, R2 ;  /* 0x0000001615157223 */ /* 0x000fe20000000002 */
[----:B------:R-:W-:-:S03]  /*1000*/  IADD3 R23, PT, PT, R23, R10, RZ ;  /* 0x0000000a17177210 */ /* 0x000fc60007ffe0ff */
[----:B------:R-:W-:-:S05]  /*1010*/  FFMA R2, R25, R21, R22 ;  /* 0x0000001519027223 */ /* 0x000fca0000000016 */
[----:B------:R-:W-:-:S04]  /*1020*/  SHF.R.U32.HI R9, RZ, 0x17, R2 ;  /* 0x00000017ff097819 */ /* 0x000fc80000011602 */
[----:B------:R-:W-:-:S04]  /*1030*/  LOP3.LUT R10, R9, 0xff, RZ, 0xc0, !PT ;  /* 0x000000ff090a7812 */ /* 0x000fc800078ec0ff */
[----:B------:R-:W-:-:S04]  /*1040*/  IADD3 R9, PT, PT, R10, R23, RZ ;  /* 0x000000170a097210 */ /* 0x000fc80007ffe0ff */
[----:B------:R-:W-:-:S04]  /*1050*/  IADD3 R10, PT, PT, R9, -0x1, RZ ;  /* 0xffffffff090a7810 */ /* 0x000fc80007ffe0ff */
[----:B------:R-:W-:-:S13]  /*1060*/  ISETP.GE.U32.AND P0, PT, R10, 0xfe, PT ;  /* 0x000000fe0a00780c */ /* 0x000fda0003f06070 */
[----:B------:R-:W-:Y:S05]  /*1070*/  @!P0 BRA `(.L_x_25) ;  /* 0x0000000000808947 */ /* 0x000fea0003800000 */
[----:B------:R-:W-:-:S13]  /*1080*/  ISETP.GT.AND P0, PT, R9, 0xfe, PT ;  /* 0x000000fe0900780c */ /* 0x000fda0003f04270 */
[----:B------:R-:W-:Y:S05]  /*1090*/  @P0 BRA `(.L_x_26) ;  /* 0x00000000006c0947 */ /* 0x000fea0003800000 */
[----:B------:R-:W-:-:S13]  /*10a0*/  ISETP.GE.AND P0, PT, R9, 0x1, PT ;  /* 0x000000010900780c */ /* 0x000fda0003f06270 */
[----:B------:R-:W-:Y:S05]  /*10b0*/  @P0 BRA `(.L_x_27) ;  /* 0x0000000000740947 */ /* 0x000fea0003800000 */
[----:B------:R-:W-:Y:S02]  /*10c0*/  ISETP.GE.AND P0, PT, R9, -0x18, PT ;  /* 0xffffffe80900780c */ /* 0x000fe40003f06270 */
[----:B------:R-:W-:-:S11]  /*10d0*/  LOP3.LUT R2, R2, 0x80000000, RZ, 0xc0, !PT ;  /* 0x8000000002027812 */ /* 0x000fd600078ec0ff */
[----:B------:R-:W-:Y:S05]  /*10e0*/  @!P0 BRA `(.L_x_27) ;  /* 0x0000000000688947 */ /* 0x000fea0003800000 */
[CCC-:B------:R-:W-:Y:S01]  /*10f0*/  FFMA.RZ R10, R25.reuse, R21.reuse, R22.reuse ;  /* 0x00000015190a7223 */ /* 0x1c0fe2000000c016 */
[CCC-:B------:R-:W-:Y:S01]  /*1100*/  FFMA.RP R20, R25.reuse, R21.reuse, R22.reuse ;  /* 0x0000001519147223 */ /* 0x1c0fe20000008016 */
[----:B------:R-:W-:Y:S01]  /*1110*/  FFMA.RM R25, R25, R21, R22 ;  /* 0x0000001519197223 */ /* 0x000fe20000004016 */
[C---:B------:R-:W-:Y:S02]  /*1120*/  IADD3 R21, PT, PT, R9.reuse, 0x20, RZ ;  /* 0x0000002009157810 */ /* 0x040fe40007ffe0ff */
[----:B------:R-:W-:Y:S02]  /*1130*/  LOP3.LUT R10, R10, 0x7fffff, RZ, 0xc0, !PT ;  /* 0x007fffff0a0a7812 */ /* 0x000fe400078ec0ff */
[C---:B------:R-:W-:Y:S02]  /*1140*/  ISETP.NE.AND P2, PT, R9.reuse, RZ, PT ;  /* 0x000000ff0900720c */ /* 0x040fe40003f45270 */
[----:B------:R-:W-:Y:S02]  /*1150*/  LOP3.LUT R10, R10, 0x800000, RZ, 0xfc, !PT ;  /* 0x008000000a0a7812 */ /* 0x000fe400078efcff */
[----:B------:R-:W-:-:S02]  /*1160*/  ISETP.NE.AND P1, PT, R9, RZ, PT ;  /* 0x000000ff0900720c */ /* 0x000fc40003f25270 */
[----:B------:R-:W-:Y:S02]  /*1170*/  IADD3 R9, PT, PT, -R9, RZ, RZ ;  /* 0x000000ff09097210 */ /* 0x000fe40007ffe1ff */
[----:B------:R-:W-:Y:S02]  /*1180*/  SHF.L.U32 R21, R10, R21, RZ ;  /* 0x000000150a157219 */ /* 0x000fe400000006ff */
[----:B------:R-:W-:Y:S02]  /*1190*/  FSETP.NEU.FTZ.AND P0, PT, R20, R25, PT ;  /* 0x000000191400720b */ /* 0x000fe40003f1d000 */
[----:B------:R-:W-:Y:S02]  /*11a0*/  SEL R9, R9, RZ, P2 ;  /* 0x000000ff09097207 */ /* 0x000fe40001000000 */
[----:B------:R-:W-:Y:S02]  /*11b0*/  ISETP.NE.AND P1, PT, R21, RZ, P1 ;  /* 0x000000ff1500720c */ /* 0x000fe40000f25270 */
[----:B------:R-:W-:-:S02]  /*11c0*/  SHF.R.U32.HI R21, RZ, R9, R10 ;  /* 0x00000009ff157219 */ /* 0x000fc4000001160a */
[----:B------:R-:W-:Y:S02]  /*11d0*/  PLOP3.LUT P0, PT, P0, P1, PT, 0xf8, 0x8f ;  /* 0x00000000008f781c */ /* 0x000fe40000703f70 */
[----:B------:R-:W-:Y:S02]  /*11e0*/  SHF.R.U32.HI R9, RZ, 0x1, R21 ;  /* 0x00000001ff097819 */ /* 0x000fe40000011615 */
[----:B------:R-:W-:-:S04]  /*11f0*/  SEL R10, RZ, 0x1, !P0 ;  /* 0x00000001ff0a7807 */ /* 0x000fc80004000000 */
[----:B------:R-:W-:-:S04]  /*1200*/  LOP3.LUT R10, R10, 0x1, R9, 0xf8, !PT ;  /* 0x000000010a0a7812 */ /* 0x000fc800078ef809 */
[----:B------:R-:W-:-:S04]  /*1210*/  LOP3.LUT R10, R10, R21, RZ, 0xc0, !PT ;  /* 0x000000150a0a7212 */ /* 0x000fc800078ec0ff */
[----:B------:R-:W-:-:S04]  /*1220*/  IADD3 R9, PT, PT, R9, R10, RZ ;  /* 0x0000000a09097210 */ /* 0x000fc80007ffe0ff */
[----:B------:R-:W-:Y:S01]  /*1230*/  LOP3.LUT R2, R9, R2, RZ, 0xfc, !PT ;  /* 0x0000000209027212 */ /* 0x000fe200078efcff */
[----:B------:R-:W-:Y:S06]  /*1240*/  BRA `(.L_x_27) ;  /* 0x0000000000107947 */ /* 0x000fec0003800000 */
.L_x_26:
[----:B------:R-:W-:-:S04]  /*1250*/  LOP3.LUT R2, R2, 0x80000000, RZ, 0xc0, !PT ;  /* 0x8000000002027812 */ /* 0x000fc800078ec0ff */
[----:B------:R-:W-:Y:S01]  /*1260*/  LOP3.LUT R2, R2, 0x7f800000, RZ, 0xfc, !PT ;  /* 0x7f80000002027812 */ /* 0x000fe200078efcff */
[----:B------:R-:W-:Y:S06]  /*1270*/  BRA `(.L_x_27) ;  /* 0x0000000000047947 */ /* 0x000fec0003800000 */
.L_x_25:
[----:B------:R-:W-:-:S07]  /*1280*/  LEA R2, R23, R2, 0x17 ;  /* 0x0000000217027211 */ /* 0x000fce00078eb8ff */
.L_x_27:
[----:B------:R-:W-:Y:S05]  /*1290*/  BSYNC.RECONVERGENT B2 ;  /* 0x0000000000027941 */ /* 0x000fea0003800200 */
.L_x_24:
[----:B------:R-:W-:Y:S05]  /*12a0*/  BRA `(.L_x_28) ;  /* 0x0000000000207947 */ /* 0x000fea0003800000 */
.L_x_23:
[----:B------:R-:W-:-:S04]  /*12b0*/  LOP3.LUT R2, R2, 0x80000000, R23, 0x48, !PT ;  /* 0x8000000002027812 */ /* 0x000fc800078e4817 */
[----:B------:R-:W-:Y:S01]  /*12c0*/  LOP3.LUT R2, R2, 0x7f800000, RZ, 0xfc, !PT ;  /* 0x7f80000002027812 */ /* 0x000fe200078efcff */
[----:B------:R-:W-:Y:S06]  /*12d0*/  BRA `(.L_x_28) ;  /* 0x0000000000147947 */ /* 0x000fec0003800000 */
.L_x_22:
[----:B------:R-:W-:Y:S01]  /*12e0*/  LOP3.LUT R2, R2, 0x80000000, R23, 0x48, !PT ;  /* 0x8000000002027812 */ /* 0x000fe200078e4817 */
[----:B------:R-:W-:Y:S06]  /*12f0*/  BRA `(.L_x_28) ;  /* 0x00000000000c7947 */ /* 0x000fec0003800000 */
.L_x_21:
[----:B------:R-:W0:Y:S01]  /*1300*/  MUFU.RSQ R2, -QNAN ;  /* 0xffc0000000027908 */ /* 0x000e220000001400 */
[----:B------:R-:W-:Y:S05]  /*1310*/  BRA `(.L_x_28) ;  /* 0x0000000000047947 */ /* 0x000fea0003800000 */
.L_x_20:
[----:B------:R-:W-:-:S07]  /*1320*/  FADD.FTZ R2, R23, R2 ;  /* 0x0000000217027221 */ /* 0x000fce0000010000 */
.L_x_28:
[----:B------:R-:W-:Y:S05]  /*1330*/  BSYNC.RECONVERGENT B1 ;  /* 0x0000000000017941 */ /* 0x000fea0003800200 */
.L_x_18:
[----:B------:R-:W-:Y:S01]  /*1340*/  HFMA2 R21, -RZ, RZ, 0, 0 ;  /* 0x00000000ff157431 */ /* 0x000fe200000001ff */
[----:B------:R-:W-:Y:S02]  /*1350*/  MOV R20, R4 ;  /* 0x0000000400147202 */ /* 0x000fe40000000f00 */
[----:B0-----:R-:W-:Y:S02]  /*1360*/  MOV R9, R2 ;  /* 0x0000000200097202 */ /* 0x001fe40000000f00 */
[----:B------:R-:W-:Y:S05]  /*1370*/  RET.REL.NODEC R20 `(_Z15velocity_updatePfS_S_S_S_iifffff) ;  /* 0xffffffec14207950 */ /* 0x000fea0003c3ffff */
.L_x_29:
        /* <DEDUP_REMOVED lines=16> */
.L_x_69:


//--------------------- .text._Z16pressure_poissonPfS_S_iiff --------------------------
	.section	.text._Z16pressure_poissonPfS_S_iiff,"ax",@progbits
	.align	128
        .global         _Z16pressure_poissonPfS_S_iiff
        .type           _Z16pressure_poissonPfS_S_iiff,@function
        .size           _Z16pressure_poissonPfS_S_iiff,(.L_x_70 - _Z16pressure_poissonPfS_S_iiff)
        .other          _Z16pressure_poissonPfS_S_iiff,@"STO_CUDA_ENTRY STV_DEFAULT"
_Z16pressure_poissonPfS_S_iiff:
.text._Z16pressure_poissonPfS_S_iiff:
        /* <DEDUP_REMOVED lines=18> */
[----:B------:R-:W-:Y:S01]  /*0120*/  IMAD R3, R0, UR8, RZ ;  /* 0x0000000800037c24 */ /* 0x000fe2000f8e02ff */
[----:B------:R-:W1:Y:S01]  /*0130*/  LDCU.64 UR6, c[0x0][0x388] ;  /* 0x00007100ff0677ac */ /* 0x000e620008000a00 */
[----:B------:R-:W-:Y:S02]  /*0140*/  IMAD R0, RZ, RZ, -UR8 ;  /* 0x80000008ff007e24 */ /* 0x000fe4000f8e02ff */
[----:B------:R-:W-:Y:S01]  /*0150*/  VIADD R7, R3, UR8 ;  /* 0x0000000803077c36 */ /* 0x000fe20008000000 */
[----:B------:R-:W2:Y:S02]  /*0160*/  LDCU.64 UR4, c[0x0][0x358] ;  /* 0x00006b00ff0477ac */ /* 0x000ea40008000a00 */
[----:B------:R-:W3:Y:S01]  /*0170*/  LDC.64 R4, c[0x0][0x390] ;  /* 0x0000e400ff047b82 */ /* 0x000ee20000000a00 */
[--C-:B------:R-:W-:Y:S01]  /*0180*/  IMAD R13, R0, 0x2, R7.reuse ;  /* 0x00000002000d7824 */ /* 0x100fe200078e0207 */
[C---:B------:R-:W-:Y:S01]  /*0190*/  IADD3 R0, P0, PT, R2.reuse, R3, RZ ;  /* 0x0000000302007210 */ /* 0x040fe20007f1e0ff */
[----:B------:R-:W-:-:S02]  /*01a0*/  IMAD.IADD R9, R2, 0x1, R7 ;  /* 0x0000000102097824 */ /* 0x000fc400078e0207 */
[----:B------:R-:W-:Y:S01]  /*01b0*/  IMAD.IADD R13, R2, 0x1, R13 ;  /* 0x00000001020d7824 */ /* 0x000fe200078e020d */
[----:B------:R-:W-:-:S04]  /*01c0*/  LEA.HI.X.SX32 R3, R3, RZ, 0x1, P0 ;  /* 0x000000ff03037211 */ /* 0x000fc800000f0eff */
[----:B------:R-:W-:Y:S02]  /*01d0*/  IADD3 R2, PT, PT, R13, UR8, RZ ;  /* 0x000000080d027c10 */ /* 0x000fe4000fffe0ff */
[----:B-1----:R-:W-:Y:S01]  /*01e0*/  LEA R6, P0, R0, UR6, 0x2 ;  /* 0x0000000600067c11 */ /* 0x002fe2000f8010ff */
[----:B0-----:R-:W-:-:S03]  /*01f0*/  IMAD.WIDE R8, R9, 0x4, R10 ;  /* 0x0000000409087825 */ /* 0x001fc600078e020a */
[----:B------:R-:W-:Y:S01]  /*0200*/  LEA.HI.X R7, R0, UR7, R3, 0x2, P0 ;  /* 0x0000000700077c11 */ /* 0x000fe200080f1403 */
[----:B------:R-:W-:Y:S02]  /*0210*/  IMAD.WIDE R10, R13, 0x4, R10 ;  /* 0x000000040d0a7825 */ /* 0x000fe400078e020a */
[----:B--2---:R-:W2:Y:S02]  /*0220*/  LDG.E R8, desc[UR4][R8.64] ;  /* 0x0000000408087981 */ /* 0x004ea4000c1e1900 */
[----:B---3--:R-:W-:Y:S02]  /*0230*/  IMAD.WIDE R12, R2, 0x4, R4 ;  /* 0x00000004020c7825 */ /* 0x008fe400078e0204 */
[----:B------:R-:W2:Y:S01]  /*0240*/  LDG.E R11, desc[UR4][R10.64] ;  /* 0x000000040a0b7981 */ /* 0x000ea2000c1e1900 */
[----:B------:R-:W0:Y:S03]  /*0250*/  LDC.64 R4, c[0x0][0x3a0] ;  /* 0x0000e800ff047b82 */ /* 0x000e260000000a00 */
[----:B------:R-:W3:Y:S04]  /*0260*/  LDG.E R0, desc[UR4][R6.64+0x4] ;  /* 0x0000040406007981 */ /* 0x000ee8000c1e1900 */
[----:B------:R-:W3:Y:S04]  /*0270*/  LDG.E R15, desc[UR4][R6.64+-0x4] ;  /* 0xfffffc04060f7981 */ /* 0x000ee8000c1e1900 */
[----:B------:R-:W4:Y:S01]  /*0280*/  LDG.E R13, desc[UR4][R12.64] ;  /* 0x000000040c0d7981 */ /* 0x000f22000c1e1900 */
[----:B------:R-:W-:Y:S01]  /*0290*/  BSSY.RECONVERGENT B0, `(.L_x_30) ;  /* 0x0000019000007945 */ /* 0x000fe20003800200 */
[----:B0-----:R-:W-:-:S04]  /*02a0*/  FMUL R3, R5, R5 ;  /* 0x0000000505037220 */ /* 0x001fc80000400000 */
[----:B------:R-:W-:-:S04]  /*02b0*/  FFMA R3, R4, R4, R3 ;  /* 0x0000000404037223 */ /* 0x000fc80000000003 */
[----:B------:R-:W-:-:S04]  /*02c0*/  FADD R3, R3, R3 ;  /* 0x0000000303037221 */ /* 0x000fc80000000000 */
[----:B------:R-:W0:Y:S01]  /*02d0*/  MUFU.RCP R14, R3 ;  /* 0x00000003000e7308 */ /* 0x000e220000001000 */
[----:B--2---:R-:W-:-:S04]  /*02e0*/  FADD R9, R8, R11 ;  /* 0x0000000b08097221 */ /* 0x004fc80000000000 */
[----:B------:R-:W-:Y:S01]  /*02f0*/  FMUL R9, R9, R4 ;  /* 0x0000000409097220 */ /* 0x000fe20000400000 */
[----:B---3--:R-:W-:-:S03]  /*0300*/  FADD R0, R0, R15 ;  /* 0x0000000f00007221 */ /* 0x008fc60000000000 */
[-C--:B------:R-:W-:Y:S01]  /*0310*/  FMUL R9, R9, R4.reuse ;  /* 0x0000000409097220 */ /* 0x080fe20000400000 */
[----:B----4-:R-:W-:Y:S01]  /*0320*/  FMUL R11, R13, R4 ;  /* 0x000000040d0b7220 */ /* 0x010fe20000400000 */
[----:B------:R-:W-:-:S03]  /*0330*/  FMUL R0, R0, R5 ;  /* 0x0000000500007220 */ /* 0x000fc60000400000 */
[----:B------:R-:W-:Y:S01]  /*0340*/  FMUL R4, R11, R4 ;  /* 0x000000040b047220 */ /* 0x000fe20000400000 */
[-C--:B------:R-:W-:Y:S01]  /*0350*/  FFMA R0, R0, R5.reuse, R9 ;  /* 0x0000000500007223 */ /* 0x080fe20000000009 */
[----:B0-----:R-:W-:Y:S02]  /*0360*/  FFMA R9, -R3, R14, 1 ;  /* 0x3f80000003097423 */ /* 0x001fe4000000010e */
[----:B------:R-:W-:Y:S02]  /*0370*/  FMUL R7, R4, R5 ;  /* 0x0000000504077220 */ /* 0x000fe40000400000 */
[----:B------:R-:W-:Y:S02]  /*0380*/  FFMA R9, R14, R9, R14 ;  /* 0x000000090e097223 */ /* 0x000fe4000000000e */
[----:B------:R-:W-:-:S04]  /*0390*/  FFMA R0, -R7, R5, R0 ;  /* 0x0000000507007223 */ /* 0x000fc80000000100 */
[----:B------:R-:W0:Y:S01]  /*03a0*/  FCHK P0, R0, R3 ;  /* 0x0000000300007302 */ /* 0x000e220000000000 */
[----:B------:R-:W-:-:S04]  /*03b0*/  FFMA R4, R0, R9, RZ ;  /* 0x0000000900047223 */ /* 0x000fc800000000ff */
[----:B------:R-:W-:-:S04]  /*03c0*/  FFMA R5, -R3, R4, R0 ;  /* 0x0000000403057223 */ /* 0x000fc80000000100 */
[----:B------:R-:W-:Y:S01]  /*03d0*/  FFMA R9, R9, R5, R4 ;  /* 0x0000000509097223 */ /* 0x000fe20000000004 */
[----:B0-----:R-:W-:Y:S06]  /*03e0*/  @!P0 BRA `(.L_x_31) ;  /* 0x00000000000c8947 */ /* 0x001fec0003800000 */
[----:B------:R-:W-:-:S07]  /*03f0*/  MOV R4, 0x410 ;  /* 0x0000041000047802 */ /* 0x000fce0000000f00 */
[----:B------:R-:W-:Y:S05]  /*0400*/  CALL.REL.NOINC `($__internal_1_$__cuda_sm3x_div_rn_noftz_f32_slowpath) ;  /* 0x0000000000187944 */ /* 0x000fea0003c00000 */
[----:B------:R-:W-:-:S07]  /*0410*/  IMAD.MOV.U32 R9, RZ, RZ, R0 ;  /* 0x000000ffff097224 */ /* 0x000fce00078e0000 */
.L_x_31:
[----:B------:R-:W-:Y:S05]  /*0420*/  BSYNC.RECONVERGENT B0 ;  /* 0x0000000000007941 */ /* 0x000fea0003800200 */
.L_x_30:
[----:B------:R-:W0:Y:S02]  /*0430*/  LDC.64 R4, c[0x0][0x380] ;  /* 0x0000e000ff047b82 */ /* 0x000e240000000a00 */
[----:B0-----:R-:W-:-:S05]  /*0440*/  IMAD.WIDE R2, R2, 0x4, R4 ;  /* 0x0000000402027825 */ /* 0x001fca00078e0204 */
[----:B------:R-:W-:Y:S01]  /*0450*/  STG.E desc[UR4][R2.64], R9 ;  /* 0x0000000902007986 */ /* 0x000fe2000c101904 */
[----:B------:R-:W-:Y:S05]  /*0460*/  EXIT ;  /* 0x000000000000794d */ /* 0x000fea0003800000 */
        .weak           $__internal_1_$__cuda_sm3x_div_rn_noftz_f32_slowpath
        .type           $__internal_1_$__cuda_sm3x_div_rn_noftz_f32_slowpath,@function
        .size           $__internal_1_$__cuda_sm3x_div_rn_noftz_f32_slowpath,(.L_x_70 - $__internal_1_$__cuda_sm3x_div_rn_noftz_f32_slowpath)
$__internal_1_$__cuda_sm3x_div_rn_noftz_f32_slowpath:
[----:B------:R-:W-:Y:S01]  /*0470*/  SHF.R.U32.HI R6, RZ, 0x17, R3 ;  /* 0x00000017ff067819 */ /* 0x000fe20000011603 */
[----:B------:R-:W-:Y:S01]  /*0480*/  BSSY.RECONVERGENT B1, `(.L_x_32) ;  /* 0x0000064000017945 */ /* 0x000fe20003800200 */
[--C-:B------:R-:W-:Y:S01]  /*0490*/  SHF.R.U32.HI R5, RZ, 0x17, R0.reuse ;  /* 0x00000017ff057819 */ /* 0x100fe20000011600 */
[----:B------:R-:W-:Y:S01]  /*04a0*/  IMAD.MOV.U32 R7, RZ, RZ, R0 ;  /* 0x000000ffff077224 */ /* 0x000fe200078e0000 */
[----:B------:R-:W-:Y:S02]  /*04b0*/  LOP3.LUT R6, R6, 0xff, RZ, 0xc0, !PT ;  /* 0x000000ff06067812 */ /* 0x000fe400078ec0ff */
[----:B------:R-:W-:Y:S02]  /*04c0*/  LOP3.LUT R5, R5, 0xff, RZ, 0xc0, !PT ;  /* 0x000000ff05057812 */ /* 0x000fe400078ec0ff */
[----:B------:R-:W-:Y:S01]  /*04d0*/  MOV R8, R3 ;  /* 0x0000000300087202 */ /* 0x000fe20000000f00 */
[----:B------:R-:W-:Y:S02]  /*04e0*/  VIADD R11, R6, 0xffffffff ;  /* 0xffffffff060b7836 */ /* 0x000fe40000000000 */
[----:B------:R-:W-:-:S03]  /*04f0*/  VIADD R10, R5, 0xffffffff ;  /* 0xffffffff050a7836 */ /* 0x000fc60000000000 */
[----:B------:R-:W-:-:S04]  /*0500*/  ISETP.GT.U32.AND P0, PT, R11, 0xfd, PT ;  /* 0x000000fd0b00780c */ /* 0x000fc80003f04070 */
[----:B------:R-:W-:-:S13]  /*0510*/  ISETP.GT.U32.OR P0, PT, R10, 0xfd, P0 ;  /* 0x000000fd0a00780c */ /* 0x000fda0000704470 */
[----:B------:R-:W-:Y:S01]  /*0520*/  @!P0 IMAD.MOV.U32 R9, RZ, RZ, RZ ;  /* 0x000000ffff098224 */ /* 0x000fe200078e00ff */
        /* <DEDUP_REMOVED lines=19> */
[----:B------:R-:W-:Y:S02]  /*0660*/  @P0 IMAD.MOV.U32 R9, RZ, RZ, RZ ;  /* 0x000000ffff090224 */ /* 0x000fe400078e00ff */
[----:B------:R-:W-:Y:S01]  /*0670*/  @!P0 FFMA R7, R0, 1.84467440737095516160e+19, RZ ;  /* 0x5f80000000078823 */ /* 0x000fe200000000ff */
[----:B------:R-:W-:Y:S02]  /*0680*/  @!P0 IMAD.MOV.U32 R9, RZ, RZ, -0x40 ;  /* 0xffffffc0ff098424 */ /* 0x000fe400078e00ff */
[----:B------:R-:W-:-:S03]  /*0690*/  @!P1 FFMA R8, R3, 1.84467440737095516160e+19, RZ ;  /* 0x5f80000003089823 */ /* 0x000fc600000000ff */
[----:B------:R-:W-:-:S07]  /*06a0*/  @!P1 IADD3 R9, PT, PT, R9, 0x40, RZ ;  /* 0x0000004009099810 */ /* 0x000fce0007ffe0ff */
.L_x_33:
[----:B------:R-:W-:Y:S01]  /*06b0*/  LEA R3, R6, 0xc0800000, 0x17 ;  /* 0xc080000006037811 */ /* 0x000fe200078eb8ff */
[----:B------:R-:W-:Y:S01]  /*06c0*/  VIADD R5, R5, 0xffffff81 ;  /* 0xffffff8105057836 */ /* 0x000fe20000000000 */
[----:B------:R-:W-:Y:S03]  /*06d0*/  BSSY.RECONVERGENT B2, `(.L_x_38) ;  /* 0x0000035000027945 */ /* 0x000fe60003800200 */
[----:B------:R-:W-:Y:S01]  /*06e0*/  IMAD.IADD R3, R8, 0x1, -R3 ;  /* 0x0000000108037824 */ /* 0x000fe200078e0a03 */
[C---:B------:R-:W-:Y:S01]  /*06f0*/  IADD3 R6, PT, PT, R5.reuse, 0x7f, -R6 ;  /* 0x0000007f05067810 */ /* 0x040fe20007ffe806 */
[----:B------:R-:W-:Y:S02]  /*0700*/  IMAD R0, R5, -0x800000, R7 ;  /* 0xff80000005007824 */ /* 0x000fe400078e0207 */
[----:B------:R-:W0:Y:S01]  /*0710*/  MUFU.RCP R8, R3 ;  /* 0x0000000300087308 */ /* 0x000e220000001000 */
[----:B------:R-:W-:Y:S01]  /*0720*/  FADD.FTZ R11, -R3, -RZ ;  /* 0x800000ff030b7221 */ /* 0x000fe20000010100 */
[----:B------:R-:W-:-:S03]  /*0730*/  IMAD.IADD R6, R6, 0x1, R9 ;  /* 0x0000000106067824 */ /* 0x000fc600078e0209 */
[----:B0-----:R-:W-:-:S04]  /*0740*/  FFMA R13, R8, R11, 1 ;  /* 0x3f800000080d7423 */ /* 0x001fc8000000000b */
[----:B------:R-:W-:-:S04]  /*0750*/  FFMA R10, R8, R13, R8 ;  /* 0x0000000d080a7223 */ /* 0x000fc80000000008 */
[----:B------:R-:W-:-:S04]  /*0760*/  FFMA R7, R0, R10, RZ ;  /* 0x0000000a00077223 */ /* 0x000fc800000000ff */
[----:B------:R-:W-:-:S04]  /*0770*/  FFMA R8, R11, R7, R0 ;  /* 0x000000070b087223 */ /* 0x000fc80000000000 */
[----:B------:R-:W-:-:S04]  /*0780*/  FFMA R7, R10, R8, R7 ;  /* 0x000000080a077223 */ /* 0x000fc80000000007 */
[----:B------:R-:W-:-:S04]  /*0790*/  FFMA R8, R11, R7, R0 ;  /* 0x000000070b087223 */ /* 0x000fc80000000000 */
[----:B------:R-:W-:-:S05]  /*07a0*/  FFMA R0, R10, R8, R7 ;  /* 0x000000080a007223 */ /* 0x000fca0000000007 */
[----:B------:R-:W-:-:S04]  /*07b0*/  SHF.R.U32.HI R3, RZ, 0x17, R0 ;  /* 0x00000017ff037819 */ /* 0x000fc80000011600 */
[----:B------:R-:W-:-:S04]  /*07c0*/  LOP3.LUT R3, R3, 0xff, RZ, 0xc0, !PT ;  /* 0x000000ff03037812 */ /* 0x000fc800078ec0ff */
[----:B------:R-:W-:-:S05]  /*07d0*/  IADD3 R9, PT, PT, R3, R6, RZ ;  /* 0x0000000603097210 */ /* 0x000fca0007ffe0ff */
[----:B------:R-:W-:-:S05]  /*07e0*/  VIADD R3, R9, 0xffffffff ;  /* 0xffffffff09037836 */ /* 0x000fca0000000000 */
        /* <DEDUP_REMOVED lines=10> */
[CCC-:B------:R-:W-:Y:S01]  /*0890*/  FFMA.RM R6, R10.reuse, R8.reuse, R7.reuse ;  /* 0x000000080a067223 */ /* 0x1c0fe20000004007 */
[C---:B------:R-:W-:Y:S02]  /*08a0*/  ISETP.NE.AND P2, PT, R9.reuse, RZ, PT ;  /* 0x000000ff0900720c */ /* 0x040fe40003f45270 */
[----:B------:R-:W-:Y:S02]  /*08b0*/  ISETP.NE.AND P1, PT, R9, RZ, PT ;  /* 0x000000ff0900720c */ /* 0x000fe40003f25270 */
[----:B------:R-:W-:Y:S01]  /*08c0*/  LOP3.LUT R5, R3, 0x7fffff, RZ, 0xc0, !PT ;  /* 0x007fffff03057812 */ /* 0x000fe200078ec0ff */
[----:B------:R-:W-:Y:S01]  /*08d0*/  FFMA.RP R3, R10, R8, R7 ;  /* 0x000000080a037223 */ /* 0x000fe20000008007 */
[----:B------:R-:W-:Y:S02]  /*08e0*/  VIADD R8, R9, 0x20 ;  /* 0x0000002009087836 */ /* 0x000fe40000000000 */
[----:B------:R-:W-:Y:S01]  /*08f0*/  LOP3.LUT R5, R5, 0x800000, RZ, 0xfc, !PT ;  /* 0x0080000005057812 */ /* 0x000fe200078efcff */
[----:B------:R-:W-:Y:S01]  /*0900*/  IMAD.MOV R7, RZ, RZ, -R9 ;  /* 0x000000ffff077224 */ /* 0x000fe200078e0a09 */
[----:B------:R-:W-:-:S02]  /*0910*/  FSETP.NEU.FTZ.AND P0, PT, R3, R6, PT ;  /* 0x000000060300720b */ /* 0x000fc40003f1d000 */
[----:B------:R-:W-:Y:S02]  /*0920*/  SHF.L.U32 R8, R5, R8, RZ ;  /* 0x0000000805087219 */ /* 0x000fe400000006ff */
[----:B------:R-:W-:Y:S02]  /*0930*/  SEL R6, R7, RZ, P2 ;  /* 0x000000ff07067207 */ /* 0x000fe40001000000 */
[----:B------:R-:W-:Y:S02]  /*0940*/  ISETP.NE.AND P1, PT, R8, RZ, P1 ;  /* 0x000000ff0800720c */ /* 0x000fe40000f25270 */
[----:B------:R-:W-:Y:S02]  /*0950*/  SHF.R.U32.HI R6, RZ, R6, R5 ;  /* 0x00000006ff067219 */ /* 0x000fe40000011605 */
[----:B------:R-:W-:Y:S02]  /*0960*/  PLOP3.LUT P0, PT, P0, P1, PT, 0xf8, 0x8f ;  /* 0x00000000008f781c */ /* 0x000fe40000703f70 */
[----:B------:R-:W-:-:S02]  /*0970*/  SHF.R.U32.HI R8, RZ, 0x1, R6 ;  /* 0x00000001ff087819 */ /* 0x000fc40000011606 */
[----:B------:R-:W-:-:S04]  /*0980*/  SEL R3, RZ, 0x1, !P0 ;  /* 0x00000001ff037807 */ /* 0x000fc80004000000 */
[----:B------:R-:W-:-:S04]  /*0990*/  LOP3.LUT R3, R3, 0x1, R8, 0xf8, !PT ;  /* 0x0000000103037812 */ /* 0x000fc800078ef808 */
[----:B------:R-:W-:-:S04]  /*09a0*/  LOP3.LUT R3, R3, R6, RZ, 0xc0, !PT ;  /* 0x0000000603037212 */ /* 0x000fc800078ec0ff */
[----:B------:R-:W-:-:S04]  /*09b0*/  IADD3 R3, PT, PT, R8, R3, RZ ;  /* 0x0000000308037210 */ /* 0x000fc80007ffe0ff */
[----:B------:R-:W-:Y:S01]  /*09c0*/  LOP3.LUT R0, R3, R0, RZ, 0xfc, !PT ;  /* 0x0000000003007212 */ /* 0x000fe200078efcff */
[----:B------:R-:W-:Y:S06]  /*09d0*/  BRA `(.L_x_41) ;  /* 0x0000000000107947 */ /* 0x000fec0003800000 */
.L_x_40:
[----:B------:R-:W-:-:S04]  /*09e0*/  LOP3.LUT R0, R0, 0x80000000, RZ, 0xc0, !PT ;  /* 0x8000000000007812 */ /* 0x000fc800078ec0ff */
[----:B------:R-:W-:Y:S01]  /*09f0*/  LOP3.LUT R0, R0, 0x7f800000, RZ, 0xfc, !PT ;  /* 0x7f80000000007812 */ /* 0x000fe200078efcff */
[----:B------:R-:W-:Y:S06]  /*0a00*/  BRA `(.L_x_41) ;  /* 0x0000000000047947 */ /* 0x000fec0003800000 */
.L_x_39:
[----:B------:R-:W-:-:S07]  /*0a10*/  IMAD R0, R6, 0x800000, R0 ;  /* 0x0080000006007824 */ /* 0x000fce00078e0200 */
.L_x_41:
[----:B------:R-:W-:Y:S05]  /*0a20*/  BSYNC.RECONVERGENT B2 ;  /* 0x0000000000027941 */ /* 0x000fea0003800200 */
.L_x_38:
[----:B------:R-:W-:Y:S05]  /*0a30*/  BRA `(.L_x_42) ;  /* 0x0000000000207947 */ /* 0x000fea0003800000 */
.L_x_37:
[----:B------:R-:W-:-:S04]  /*0a40*/  LOP3.LUT R0, R8, 0x80000000, R7, 0x48, !PT ;  /* 0x8000000008007812 */ /* 0x000fc800078e4807 */
[----:B------:R-:W-:Y:S01]  /*0a50*/  LOP3.LUT R0, R0, 0x7f800000, RZ, 0xfc, !PT ;  /* 0x7f80000000007812 */ /* 0x000fe200078efcff */
[----:B------:R-:W-:Y:S06]  /*0a60*/  BRA `(.L_x_42) ;  /* 0x0000000000147947 */ /* 0x000fec0003800000 */
.L_x_36:
[----:B------:R-:W-:Y:S01]  /*0a70*/  LOP3.LUT R0, R8, 0x80000000, R7, 0x48, !PT ;  /* 0x8000000008007812 */ /* 0x000fe200078e4807 */
[----:B------:R-:W-:Y:S06]  /*0a80*/  BRA `(.L_x_42) ;  /* 0x00000000000c7947 */ /* 0x000fec0003800000 */
.L_x_35:
[----:B------:R-:W0:Y:S01]  /*0a90*/  MUFU.RSQ R0, -QNAN ;  /* 0xffc0000000007908 */ /* 0x000e220000001400 */
[----:B------:R-:W-:Y:S05]  /*0aa0*/  BRA `(.L_x_42) ;  /* 0x0000000000047947 */ /* 0x000fea0003800000 */
.L_x_34:
[----:B------:R-:W-:-:S07]  /*0ab0*/  FADD.FTZ R0, R0, R3 ;  /* 0x0000000300007221 */ /* 0x000fce0000010000 */
.L_x_42:
[----:B------:R-:W-:Y:S05]  /*0ac0*/  BSYNC.RECONVERGENT B1 ;  /* 0x0000000000017941 */ /* 0x000fea0003800200 */
.L_x_32:
[----:B------:R-:W-:-:S04]  /*0ad0*/  IMAD.MOV.U32 R5, RZ, RZ, 0x0 ;  /* 0x00000000ff057424 */ /* 0x000fc800078e00ff */
[----:B0-----:R-:W-:Y:S05]  /*0ae0*/  RET.REL.NODEC R4 `(_Z16pressure_poissonPfS_S_iiff) ;  /* 0xfffffff404447950 */ /* 0x001fea0003c3ffff */
.L_x_43:
        /* <DEDUP_REMOVED lines=9> */
.L_x_70:


//--------------------- .text._Z10build_up_bPfS_S_iiffff --------------------------
	.section	.text._Z10build_up_bPfS_S_iiffff,"ax",@progbits
	.align	128
        .global         _Z10build_up_bPfS_S_iiffff
        .type           _Z10build_up_bPfS_S_iiffff,@function
        .size           _Z10build_up_bPfS_S_iiffff,(.L_x_72 - _Z10build_up_bPfS_S_iiffff)
        .other          _Z10build_up_bPfS_S_iiffff,@"STO_CUDA_ENTRY STV_DEFAULT"
_Z10build_up_bPfS_S_iiffff:
.text._Z10build_up_bPfS_S_iiffff:
        /* <DEDUP_REMOVED lines=17> */
[----:B------:R-:W0:Y:S01]  /*0110*/  LDC R5, c[0x0][0x3a4] ;  /* 0x0000e900ff057b82 */ /* 0x000e220000000800 */
[----:B------:R-:W1:Y:S01]  /*0120*/  LDCU.64 UR4, c[0x0][0x358] ;  /* 0x00006b00ff0477ac */ /* 0x000e620008000a00 */
[----:B0-----:R-:W-:-:S05]  /*0130*/  VIADD R0, R5, 0x1800000 ;  /* 0x0180000005007836 */ /* 0x001fca0000000000 */
[----:B------:R-:W-:-:S04]  /*0140*/  LOP3.LUT R0, R0, 0x7f800000, RZ, 0xc0, !PT ;  /* 0x7f80000000007812 */ /* 0x000fc800078ec0ff */
[----:B------:R-:W-:-:S13]  /*0150*/  ISETP.GT.U32.AND P0, PT, R0, 0x1ffffff, PT ;  /* 0x01ffffff0000780c */ /* 0x000fda0003f04070 */
[----:B-1----:R-:W-:Y:S05]  /*0160*/  @P0 BRA `(.L_x_44) ;  /* 0x0000000000100947 */ /* 0x002fea0003800000 */
[----:B------:R-:W-:-:S07]  /*0170*/  MOV R2, 0x190 ;  /* 0x0000019000027802 */ /* 0x000fce0000000f00 */
[----:B------:R-:W-:Y:S05]  /*0180*/  CALL.REL.NOINC `($__internal_2_$__cuda_sm20_rcp_rn_f32_slowpath) ;  /* 0x0000000400cc7944 */ /* 0x000fea0003c00000 */
[----:B------:R-:W-:Y:S01]  /*0190*/  IMAD.MOV.U32 R2, RZ, RZ, R0 ;  /* 0x000000ffff027224 */ /* 0x000fe200078e0000 */
[----:B------:R-:W-:Y:S06]  /*01a0*/  BRA `(.L_x_45) ;  /* 0x0000000000107947 */ /* 0x000fec0003800000 */
.L_x_44:
[----:B------:R-:W0:Y:S02]  /*01b0*/  MUFU.RCP R2, R5 ;  /* 0x0000000500027308 */ /* 0x000e240000001000 */
[----:B0-----:R-:W-:-:S04]  /*01c0*/  FFMA R0, R2, R5, -1 ;  /* 0xbf80000002007423 */ /* 0x001fc80000000005 */
[----:B------:R-:W-:-:S04]  /*01d0*/  FADD.FTZ R3, -R0, -RZ ;  /* 0x800000ff00037221 */ /* 0x000fc80000010100 */
[----:B------:R-:W-:-:S07]  /*01e0*/  FFMA R2, R2, R3, R2 ;  /* 0x0000000302027223 */ /* 0x000fce0000000002 */
.L_x_45:
[----:B------:R-:W0:Y:S01]  /*01f0*/  LDCU UR8, c[0x0][0x398] ;  /* 0x00007300ff0877ac */ /* 0x000e220008000800 */
[----:B------:R-:W1:Y:S01]  /*0200*/  LDC R7, c[0x0][0x3a8] ;  /* 0x0000ea00ff077b82 */ /* 0x000e620000000800 */
[----:B------:R-:W2:Y:S01]  /*0210*/  LDCU.64 UR6, c[0x0][0x388] ;  /* 0x00007100ff0677ac */ /* 0x000ea20008000a00 */
[----:B0-----:R-:W-:-:S05]  /*0220*/  IMAD R9, R9, UR8, RZ ;  /* 0x0000000809097c24 */ /* 0x001fca000f8e02ff */
[----:B------:R-:W-:-:S04]  /*0230*/  IADD3 R5, P0, PT, R6, R9, RZ ;  /* 0x0000000906057210 */ /* 0x000fc80007f1e0ff */
[----:B------:R-:W-:Y:S01]  /*0240*/  LEA.HI.X.SX32 R0, R9, RZ, 0x1, P0 ;  /* 0x000000ff09007211 */ /* 0x000fe200000f0eff */
[----:B------:R-:W-:-:S03]  /*0250*/  IMAD.SHL.U32 R4, R5, 0x4, RZ ;  /* 0x0000000405047824 */ /* 0x000fc600078e00ff */
[----:B------:R-:W-:Y:S02]  /*0260*/  SHF.L.U64.HI R5, R5, 0x2, R0 ;  /* 0x0000000205057819 */ /* 0x000fe40000010200 */
[----:B--2---:R-:W-:-:S04]  /*0270*/  IADD3 R10, P0, PT, R4, UR6, RZ ;  /* 0x00000006040a7c10 */ /* 0x004fc8000ff1e0ff */
[----:B------:R-:W-:-:S05]  /*0280*/  IADD3.X R11, PT, PT, R5, UR7, RZ, P0, !PT ;  /* 0x00000007050b7c10 */ /* 0x000fca00087fe4ff */
[----:B------:R-:W2:Y:S04]  /*0290*/  LDG.E R0, desc[UR4][R10.64+0x4] ;  /* 0x000004040a007981 */ /* 0x000ea8000c1e1900 */
[----:B------:R-:W2:Y:S01]  /*02a0*/  LDG.E R3, desc[UR4][R10.64+-0x4] ;  /* 0xfffffc040a037981 */ /* 0x000ea2000c1e1900 */
[----:B-1----:R-:W-:Y:S01]  /*02b0*/  FADD R7, R7, R7 ;  /* 0x0000000707077221 */ /* 0x002fe20000000000 */
[----:B------:R-:W-:Y:S03]  /*02c0*/  BSSY.RECONVERGENT B0, `(.L_x_46) ;  /* 0x000000e000007945 */ /* 0x000fe60003800200 */
[----:B------:R-:W0:Y:S02]  /*02d0*/  MUFU.RCP R8, R7 ;  /* 0x0000000700087308 */ /* 0x000e240000001000 */
[----:B0-----:R-:W-:-:S04]  /*02e0*/  FFMA R13, -R7, R8, 1 ;  /* 0x3f800000070d7423 */ /* 0x001fc80000000108 */
[----:B------:R-:W-:Y:S01]  /*02f0*/  FFMA R13, R8, R13, R8 ;  /* 0x0000000d080d7223 */ /* 0x000fe20000000008 */
[----:B--2---:R-:W-:-:S04]  /*0300*/  FADD R0, R0, -R3 ;  /* 0x8000000300007221 */ /* 0x004fc80000000000 */
[----:B------:R-:W0:Y:S01]  /*0310*/  FCHK P0, R0, R7 ;  /* 0x0000000700007302 */ /* 0x000e220000000000 */
[----:B------:R-:W-:-:S04]  /*0320*/  FFMA R8, R0, R13, RZ ;  /* 0x0000000d00087223 */ /* 0x000fc800000000ff */
[----:B------:R-:W-:-:S04]  /*0330*/  FFMA R3, -R7, R8, R0 ;  /* 0x0000000807037223 */ /* 0x000fc80000000100 */
[----:B------:R-:W-:Y:S01]  /*0340*/  FFMA R8, R13, R3, R8 ;  /* 0x000000030d087223 */ /* 0x000fe20000000008 */
[----:B0-----:R-:W-:Y:S06]  /*0350*/  @!P0 BRA `(.L_x_47) ;  /* 0x0000000000108947 */ /* 0x001fec0003800000 */
[----:B------:R-:W-:Y:S02]  /*0360*/  MOV R3, R7 ;  /* 0x0000000700037202 */ /* 0x000fe40000000f00 */
[----:B------:R-:W-:-:S07]  /*0370*/  MOV R12, 0x390 ;  /* 0x00000390000c7802 */ /* 0x000fce0000000f00 */
[----:B------:R-:W-:Y:S05]  /*0380*/  CALL.REL.NOINC `($__internal_3_$__cuda_sm3x_div_rn_noftz_f32_slowpath) ;  /* 0x00000008001c7944 */ /* 0x000fea0003c00000 */
[----:B------:R-:W-:-:S07]  /*0390*/  IMAD.MOV.U32 R8, RZ, RZ, R0 ;  /* 0x000000ffff087224 */ /* 0x000fce00078e0000 */
.L_x_47:
[----:B------:R-:W-:Y:S05]  /*03a0*/  BSYNC.RECONVERGENT B0 ;  /* 0x0000000000007941 */ /* 0x000fea0003800200 */
.L_x_46:
[----:B------:R-:W0:Y:S01]  /*03b0*/  LDCU UR6, c[0x0][0x398] ;  /* 0x00007300ff0677ac */ /* 0x000e220008000800 */
[----:B------:R-:W1:Y:S01]  /*03c0*/  LDC.64 R14, c[0x0][0x390] ;  /* 0x0000e400ff0e7b82 */ /* 0x000e620000000a00 */
[----:B0-----:R-:W-:Y:S02]  /*03d0*/  VIADD R9, R9, UR6 ;  /* 0x0000000609097c36 */ /* 0x001fe40008000000 */
[----:B------:R-:W-:Y:S02]  /*03e0*/  IMAD R0, RZ, RZ, -UR6 ;  /* 0x80000006ff007e24 */ /* 0x000fe4000f8e02ff */
[----:B------:R-:W-:-:S03]  /*03f0*/  IMAD.IADD R10, R6, 0x1, R9 ;  /* 0x00000001060a7824 */ /* 0x000fc600078e0209 */
[----:B------:R-:W-:Y:S01]  /*0400*/  LEA R3, R0, R9, 0x1 ;  /* 0x0000000900037211 */ /* 0x000fe200078e08ff */
[----:B-1----:R-:W-:-:S04]  /*0410*/  IMAD.WIDE R12, R10, 0x4, R14 ;  /* 0x000000040a0c7825 */ /* 0x002fc800078e020e */
[----:B------:R-:W-:Y:S01]  /*0420*/  IMAD.IADD R6, R6, 0x1, R3 ;  /* 0x0000000106067824 */ /* 0x000fe200078e0203 */
[----:B------:R-:W2:Y:S01]  /*0430*/  LDG.E R0, desc[UR4][R12.64] ;  /* 0x000000040c007981 */ /* 0x000ea2000c1e1900 */
[----:B------:R-:W0:Y:S02]  /*0440*/  LDC R3, c[0x0][0x3ac] ;  /* 0x0000eb00ff037b82 */ /* 0x000e240000000800 */
[----:B------:R-:W-:-:S06]  /*0450*/  IMAD.WIDE R14, R6, 0x4, R14 ;  /* 0x00000004060e7825 */ /* 0x000fcc00078e020e */
[----:B------:R-:W2:Y:S01]  /*0460*/  LDG.E R15, desc[UR4][R14.64] ;  /* 0x000000040e0f7981 */ /* 0x000ea2000c1e1900 */
[----:B0-----:R-:W-:-:S04]  /*0470*/  FADD R3, R3, R3 ;  /* 0x0000000303037221 */ /* 0x001fc80000000000 */
[----:B------:R-:W0:Y:S01]  /*0480*/  MUFU.RCP R16, R3 ;  /* 0x0000000300107308 */ /* 0x000e220000001000 */
[----:B------:R-:W-:Y:S01]  /*0490*/  BSSY.RECONVERGENT B0, `(.L_x_48) ;  /* 0x000000c000007945 */ /* 0x000fe20003800200 */
        /* <DEDUP_REMOVED lines=8> */
[----:B------:R-:W-:-:S07]  /*0520*/  MOV R12, 0x540 ;  /* 0x00000540000c7802 */ /* 0x000fce0000000f00 */
[----:B------:R-:W-:Y:S05]  /*0530*/  CALL.REL.NOINC `($__internal_3_$__cuda_sm3x_div_rn_noftz_f32_slowpath) ;  /* 0x0000000400b07944 */ /* 0x000fea0003c00000 */
[----:B------:R-:W-:-:S07]  /*0540*/  MOV R9, R0 ;  /* 0x0000000000097202 */ /* 0x000fce0000000f00 */
.L_x_49:
[----:B------:R-:W-:Y:S05]  /*0550*/  BSYNC.RECONVERGENT B0 ;  /* 0x0000000000007941 */ /* 0x000fea0003800200 */
.L_x_48:
[----:B------:R-:W0:Y:S02]  /*0560*/  LDC.64 R12, c[0x0][0x388] ;  /* 0x0000e200ff0c7b82 */ /* 0x000e240000000a00 */
[----:B0-----:R-:W-:-:S04]  /*0570*/  IMAD.WIDE R10, R10, 0x4, R12 ;  /* 0x000000040a0a7825 */ /* 0x001fc800078e020c */
[----:B------:R-:W-:Y:S02]  /*0580*/  IMAD.WIDE R12, R6, 0x4, R12 ;  /* 0x00000004060c7825 */ /* 0x000fe400078e020c */
[----:B------:R-:W2:Y:S04]  /*0590*/  LDG.E R10, desc[UR4][R10.64] ;  /* 0x000000040a0a7981 */ /* 0x000ea8000c1e1900 */
[----:B------:R-:W2:Y:S01]  /*05a0*/  LDG.E R13, desc[UR4][R12.64] ;  /* 0x000000040c0d7981 */ /* 0x000ea2000c1e1900 */
[----:B------:R-:W0:Y:S01]  /*05b0*/  MUFU.RCP R0, R3 ;  /* 0x0000000300007308 */ /* 0x000e220000001000 */
[----:B------:R-:W-:Y:S01]  /*05c0*/  BSSY.RECONVERGENT B0, `(.L_x_50) ;  /* 0x000000f000007945 */ /* 0x000fe20003800200 */
[----:B0-----:R-:W-:-:S04]  /*05d0*/  FFMA R15, -R3, R0, 1 ;  /* 0x3f800000030f7423 */ /* 0x001fc80000000100 */
[----:B------:R-:W-:Y:S01]  /*05e0*/  FFMA R0, R0, R15, R0 ;  /* 0x0000000f00007223 */ /* 0x000fe20000000000 */
[----:B------:R-:W-:Y:S01]  /*05f0*/  FADD R15, R9, R8 ;  /* 0x00000008090f7221 */ /* 0x000fe20000000000 */
[----:B------:R-:W-:-:S04]  /*0600*/  FMUL R8, R8, R8 ;  /* 0x0000000808087220 */ /* 0x000fc80000400000 */
[----:B------:R-:W-:Y:S01]  /*0610*/  FFMA R2, R15, R2, -R8 ;  /* 0x000000020f027223 */ /* 0x000fe20000000808 */
[----:B--2---:R-:W-:-:S04]  /*0620*/  FADD R14, R10, -R13 ;  /* 0x8000000d0a0e7221 */ /* 0x004fc80000000000 */
[----:B------:R-:W0:Y:S01]  /*0630*/  FCHK P0, R14, R3 ;  /* 0x000000030e007302 */ /* 0x000e220000000000 */
[----:B------:R-:W-:-:S04]  /*0640*/  FFMA R17, R0, R14, RZ ;  /* 0x0000000e00117223 */ /* 0x000fc800000000ff */
[----:B------:R-:W-:-:S04]  /*0650*/  FFMA R16, -R3, R17, R14 ;  /* 0x0000001103107223 */ /* 0x000fc8000000010e */
[----:B------:R-:W-:Y:S01]  /*0660*/  FFMA R0, R0, R16, R17 ;  /* 0x0000001000007223 */ /* 0x000fe20000000011 */
[----:B0-----:R-:W-:Y:S06]  /*0670*/  @!P0 BRA `(.L_x_51) ;  /* 0x00000000000c8947 */ /* 0x001fec0003800000 */
[----:B------:R-:W-:Y:S01]  /*0680*/  IMAD.MOV.U32 R0, RZ, RZ, R14 ;  /* 0x000000ffff007224 */ /* 0x000fe200078e000e */
[----:B------:R-:W-:-:S07]  /*0690*/  MOV R12, 0x6b0 ;  /* 0x000006b0000c7802 */ /* 0x000fce0000000f00 */
[----:B------:R-:W-:Y:S05]  /*06a0*/  CALL.REL.NOINC `($__internal_3_$__cuda_sm3x_div_rn_noftz_f32_slowpath) ;  /* 0x0000000400547944 */ /* 0x000fea0003c00000 */
.L_x_51:
[----:B------:R-:W-:Y:S05]  /*06b0*/  BSYNC.RECONVERGENT B0 ;  /* 0x0000000000007941 */ /* 0x000fea0003800200 */
.L_x_50:
[----:B------:R-:W0:Y:S02]  /*06c0*/  LDCU.64 UR6, c[0x0][0x390] ;  /* 0x00007200ff0677ac */ /* 0x000e240008000a00 */
[----:B0-----:R-:W-:-:S04]  /*06d0*/  IADD3 R4, P0, PT, R4, UR6, RZ ;  /* 0x0000000604047c10 */ /* 0x001fc8000ff1e0ff */
[----:B------:R-:W-:-:S05]  /*06e0*/  IADD3.X R5, PT, PT, R5, UR7, RZ, P0, !PT ;  /* 0x0000000705057c10 */ /* 0x000fca00087fe4ff */
[----:B------:R-:W2:Y:S04]  /*06f0*/  LDG.E R3, desc[UR4][R4.64+0x4] ;  /* 0x0000040404037981 */ /* 0x000ea8000c1e1900 */
[----:B------:R-:W2:Y:S01]  /*0700*/  LDG.E R8, desc[UR4][R4.64+-0x4] ;  /* 0xfffffc0404087981 */ /* 0x000ea2000c1e1900 */
[----:B------:R-:W0:Y:S01]  /*0710*/  MUFU.RCP R12, R7 ;  /* 0x00000007000c7308 */ /* 0x000e220000001000 */
[----:B------:R-:W-:Y:S01]  /*0720*/  BSSY.RECONVERGENT B0, `(.L_x_52) ;  /* 0x000000e000007945 */ /* 0x000fe20003800200 */
[----:B0-----:R-:W-:Y:S01]  /*0730*/  FFMA R11, -R7, R12, 1 ;  /* 0x3f800000070b7423 */ /* 0x001fe2000000010c */
[----:B--2---:R-:W-:-:S04]  /*0740*/  FADD R3, R3, -R8 ;  /* 0x8000000803037221 */ /* 0x004fc80000000000 */
[----:B------:R-:W-:Y:S01]  /*0750*/  FMUL R10, R3, R0 ;  /* 0x00000000030a7220 */ /* 0x000fe20000400000 */
[----:B------:R-:W-:-:S03]  /*0760*/  FFMA R0, R12, R11, R12 ;  /* 0x0000000b0c007223 */ /* 0x000fc6000000000c */
[----:B------:R-:W0:Y:S01]  /*0770*/  FCHK P0, R10, R7 ;  /* 0x000000070a007302 */ /* 0x000e220000000000 */
[----:B------:R-:W-:-:S04]  /*0780*/  FFMA R3, R0, R10, RZ ;  /* 0x0000000a00037223 */ /* 0x000fc800000000ff */
[----:B------:R-:W-:-:S04]  /*0790*/  FFMA R8, -R7, R3, R10 ;  /* 0x0000000307087223 */ /* 0x000fc8000000010a */
[----:B------:R-:W-:Y:S01]  /*07a0*/  FFMA R0, R0, R8, R3 ;  /* 0x0000000800007223 */ /* 0x000fe20000000003 */
[----:B0-----:R-:W-:Y:S06]  /*07b0*/  @!P0 BRA `(.L_x_53) ;  /* 0x0000000000108947 */ /* 0x001fec0003800000 */
[----:B------:R-:W-:Y:S01]  /*07c0*/  IMAD.MOV.U32 R0, RZ, RZ, R10 ;  /* 0x000000ffff007224 */ /* 0x000fe200078e000a */
[----:B------:R-:W-:Y:S02]  /*07d0*/  MOV R3, R7 ;  /* 0x0000000700037202 */ /* 0x000fe40000000f00 */
[----:B------:R-:W-:-:S07]  /*07e0*/  MOV R12, 0x800 ;  /* 0x00000800000c7802 */ /* 0x000fce0000000f00 */
[----:B------:R-:W-:Y:S05]  /*07f0*/  CALL.REL.NOINC `($__internal_3_$__cuda_sm3x_div_rn_noftz_f32_slowpath) ;  /* 0x0000000400007944 */ /* 0x000fea0003c00000 */
.L_x_53:
[----:B------:R-:W-:Y:S05]  /*0800*/  BSYNC.RECONVERGENT B0 ;  /* 0x0000000000007941 */ /* 0x000fea0003800200 */
.L_x_52:
[----:B------:R-:W0:Y:S01]  /*0810*/  LDC.64 R4, c[0x0][0x380] ;  /* 0x0000e000ff047b82 */ /* 0x000e220000000a00 */
[----:B------:R-:W1:Y:S01]  /*0820*/  LDCU UR7, c[0x0][0x398] ;  /* 0x00007300ff0777ac */ /* 0x000e620008000800 */
[----:B------:R-:W-:Y:S01]  /*0830*/  FADD R3, R0, R0 ;  /* 0x0000000000037221 */ /* 0x000fe20000000000 */
[----:B------:R-:W2:Y:S03]  /*0840*/  LDCU UR6, c[0x0][0x3a0] ;  /* 0x00007400ff0677ac */ /* 0x000ea60008000800 */
[----:B------:R-:W-:-:S04]  /*0850*/  FADD R2, R2, -R3 ;  /* 0x8000000302027221 */ /* 0x000fc80000000000 */
[----:B------:R-:W-:Y:S01]  /*0860*/  FFMA R9, -R9, R9, R2 ;  /* 0x0000000909097223 */ /* 0x000fe20000000102 */
[----:B-1----:R-:W-:-:S03]  /*0870*/  VIADD R3, R6, UR7 ;  /* 0x0000000706037c36 */ /* 0x002fc60008000000 */
[----:B--2---:R-:W-:Y:S01]  /*0880*/  FMUL R9, R9, UR6 ;  /* 0x0000000609097c20 */ /* 0x004fe20008400000 */
[----:B0-----:R-:W-:-:S05]  /*0890*/  IMAD.WIDE R2, R3, 0x4, R4 ;  /* 0x0000000403027825 */ /* 0x001fca00078e0204 */
[----:B------:R-:W-:Y:S01]  /*08a0*/  STG.E desc[UR4][R2.64], R9 ;  /* 0x0000000902007986 */ /* 0x000fe2000c101904 */
[----:B------:R-:W-:Y:S05]  /*08b0*/  EXIT ;  /* 0x000000000000794d */ /* 0x000fea0003800000 */
        .weak           $__internal_2_$__cuda_sm20_rcp_rn_f32_slowpath
        .type           $__internal_2_$__cuda_sm20_rcp_rn_f32_slowpath,@function
        .size           $__internal_2_$__cuda_sm20_rcp_rn_f32_slowpath,($__internal_3_$__cuda_sm3x_div_rn_noftz_f32_slowpath - $__internal_2_$__cuda_sm20_rcp_rn_f32_slowpath)
$__internal_2_$__cuda_sm20_rcp_rn_f32_slowpath:
[----:B------:R-:W0:Y:S02]  /*08c0*/  LDC R0, c[0x0][0x3a4] ;  /* 0x0000e900ff007b82 */ /* 0x000e240000000800 */
[----:B0-----:R-:W-:-:S05]  /*08d0*/  IMAD.SHL.U32 R4, R0, 0x2, RZ ;  /* 0x0000000200047824 */ /* 0x001fca00078e00ff */
[----:B------:R-:W-:-:S04]  /*08e0*/  SHF.R.U32.HI R3, RZ, 0x18, R4 ;  /* 0x00000018ff037819 */ /* 0x000fc80000011604 */
[----:B------:R-:W-:-:S13]  /*08f0*/  ISETP.NE.U32.AND P0, PT, R3, RZ, PT ;  /* 0x000000ff0300720c */ /* 0x000fda0003f05070 */
[----:B------:R-:W-:Y:S05]  /*0900*/  @P0 BRA `(.L_x_54) ;  /* 0x0000000000280947 */ /* 0x000fea0003800000 */
[----:B------:R-:W-:-:S13]  /*0910*/  ISETP.NE.AND P0, PT, R4, RZ, PT ;  /* 0x000000ff0400720c */ /* 0x000fda0003f05270 */
[----:B------:R0:W1:Y:S01]  /*0920*/  @!P0 MUFU.RCP R3, R0 ;  /* 0x0000000000038308 */ /* 0x0000620000001000 */
[----:B------:R-:W-:Y:S05]  /*0930*/  @!P0 BRA `(.L_x_55) ;  /* 0x0000000000a48947 */ /* 0x000fea0003800000 */
[----:B------:R-:W-:-:S04]  /*0940*/  FFMA R4, R0, 1.84467440737095516160e+19, RZ ;  /* 0x5f80000000047823 */ /* 0x000fc800000000ff */
[----:B-1----:R-:W0:Y:S02]  /*0950*/  MUFU.RCP R3, R4 ;  /* 0x0000000400037308 */ /* 0x002e240000001000 */
[----:B0-----:R-:W-:-:S04]  /*0960*/  FFMA R0, R4, R3, -1 ;  /* 0xbf80000004007423 */ /* 0x001fc80000000003 */
[----:B------:R-:W-:-:S04]  /*0970*/  FADD.FTZ R0, -R0, -RZ ;  /* 0x800000ff00007221 */ /* 0x000fc80000010100 */
[----:B------:R-:W-:-:S04]  /*0980*/  FFMA R0, R3, R0, R3 ;  /* 0x0000000003007223 */ /* 0x000fc80000000003 */
[----:B------:R-:W-:Y:S01]  /*0990*/  FFMA R3, R0, 1.84467440737095516160e+19, RZ ;  /* 0x5f80000000037823 */ /* 0x000fe200000000ff */
[----:B------:R-:W-:Y:S06]  /*09a0*/  BRA `(.L_x_55) ;  /* 0x0000000000887947 */ /* 0x000fec0003800000 */
.L_x_54:
[----:B------:R-:W-:-:S04]  /*09b0*/  IADD3 R4, PT, PT, R3, -0xfd, RZ ;  /* 0xffffff0303047810 */ /* 0x000fc80007ffe0ff */
[----:B------:R-:W-:-:S13]  /*09c0*/  ISETP.GT.U32.AND P0, PT, R4, 0x1, PT ;  /* 0x000000010400780c */ /* 0x000fda0003f04070 */
[----:B------:R-:W-:Y:S05]  /*09d0*/  @P0 BRA `(.L_x_56) ;  /* 0x0000000000780947 */ /* 0x000fea0003800000 */
[----:B------:R-:W-:Y:S01]  /*09e0*/  LOP3.LUT R5, R0, 0x7fffff, RZ, 0xc0, !PT ;  /* 0x007fffff00057812 */ /* 0x000fe200078ec0ff */
[----:B------:R-:W-:-:S03]  /*09f0*/  IMAD.MOV.U32 R13, RZ, RZ, 0x3 ;  /* 0x00000003ff0d7424 */ /* 0x000fc600078e00ff */
[----:B------:R-:W-:Y:S02]  /*0a00*/  LOP3.LUT R5, R5, 0x3f800000, RZ, 0xfc, !PT ;  /* 0x3f80000005057812 */ /* 0x000fe400078efcff */
[----:B------:R-:W-:Y:S02]  /*0a10*/  SHF.L.U32 R12, R13, R4, RZ ;  /* 0x000000040d0c7219 */ /* 0x000fe400000006ff */
[----:B------:R-:W0:Y:S02]  /*0a20*/  MUFU.RCP R8, R5 ;  /* 0x0000000500087308 */ /* 0x000e240000001000 */
[----:B0-----:R-:W-:-:S04]  /*0a30*/  FFMA R7, R5, R8, -1 ;  /* 0xbf80000005077423 */ /* 0x001fc80000000008 */
[----:B------:R-:W-:-:S04]  /*0a40*/  FADD.FTZ R7, -R7, -RZ ;  /* 0x800000ff07077221 */ /* 0x000fc80000010100 */
[CCC-:B------:R-:W-:Y:S01]  /*0a50*/  FFMA.RM R10, R8.reuse, R7.reuse, R8.reuse ;  /* 0x00000007080a7223 */ /* 0x1c0fe20000004008 */
[----:B------:R-:W-:-:S04]  /*0a60*/  FFMA.RP R11, R8, R7, R8 ;  /* 0x00000007080b7223 */ /* 0x000fc80000008008 */
[C---:B------:R-:W-:Y:S02]  /*0a70*/  LOP3.LUT R7, R10.reuse, 0x7fffff, RZ, 0xc0, !PT ;  /* 0x007fffff0a077812 */ /* 0x040fe400078ec0ff */
[----:B------:R-:W-:Y:S02]  /*0a80*/  FSETP.NEU.FTZ.AND P0, PT, R10, R11, PT ;  /* 0x0000000b0a00720b */ /* 0x000fe40003f1d000 */
[----:B------:R-:W-:Y:S02]  /*0a90*/  LOP3.LUT R7, R7, 0x800000, RZ, 0xfc, !PT ;  /* 0x0080000007077812 */ /* 0x000fe400078efcff */
[----:B------:R-:W-:Y:S02]  /*0aa0*/  SEL R8, RZ, 0xffffffff, !P0 ;  /* 0xffffffffff087807 */ /* 0x000fe40004000000 */
[----:B------:R-:W-:-:S03]  /*0ab0*/  LOP3.LUT R5, R12, R7, RZ, 0xc0, !PT ;  /* 0x000000070c057212 */ /* 0x000fc600078ec0ff */
[----:B------:R-:W-:Y:S01]  /*0ac0*/  IMAD.MOV R8, RZ, RZ, -R8 ;  /* 0x000000ffff087224 */ /* 0x000fe200078e0a08 */
[----:B------:R-:W-:-:S04]  /*0ad0*/  SHF.R.U32.HI R5, RZ, R4, R5 ;  /* 0x00000004ff057219 */ /* 0x000fc80000011605 */
[----:B------:R-:W-:Y:S02]  /*0ae0*/  LOP3.LUT P1, RZ, R8, R4, R7, 0xf8, !PT ;  /* 0x0000000408ff7212 */ /* 0x000fe4000782f807 */
[C---:B------:R-:W-:Y:S02]  /*0af0*/  LOP3.LUT P0, RZ, R5.reuse, 0x1, RZ, 0xc0, !PT ;  /* 0x0000000105ff7812 */ /* 0x040fe4000780c0ff */
[----:B------:R-:W-:-:S04]  /*0b00*/  LOP3.LUT P2, RZ, R5, 0x2, RZ, 0xc0, !PT ;  /* 0x0000000205ff7812 */ /* 0x000fc8000784c0ff */
[----:B------:R-:W-:Y:S02]  /*0b10*/  PLOP3.LUT P0, PT, P0, P1, P2, 0xe0, 0x0 ;  /* 0x000000000000781c */ /* 0x000fe40000703c20 */
[----:B------:R-:W-:Y:S02]  /*0b20*/  LOP3.LUT P1, RZ, R0, 0x7fffff, RZ, 0xc0, !PT ;  /* 0x007fffff00ff7812 */ /* 0x000fe4000782c0ff */
[----:B------:R-:W-:-:S04]  /*0b30*/  SEL R4, RZ, 0x1, !P0 ;  /* 0x00000001ff047807 */ /* 0x000fc80004000000 */
[----:B------:R-:W-:-:S04]  /*0b40*/  IADD3 R4, PT, PT, -R4, RZ, RZ ;  /* 0x000000ff04047210 */ /* 0x000fc80007ffe1ff */
[----:B------:R-:W-:Y:S01]  /*0b50*/  ISETP.GE.AND P0, PT, R4, RZ, PT ;  /* 0x000000ff0400720c */ /* 0x000fe20003f06270 */
[----:B------:R-:W-:-:S05]  /*0b60*/  VIADD R4, R3, 0xffffff04 ;  /* 0xffffff0403047836 */ /* 0x000fca0000000000 */
[----:B------:R-:W-:-:S07]  /*0b70*/  SHF.R.U32.HI R3, RZ, R4, R7 ;  /* 0x00000004ff037219 */ /* 0x000fce0000011607 */
[----:B------:R-:W-:-:S05]  /*0b80*/  @!P0 VIADD R3, R3, 0x1 ;  /* 0x0000000103038836 */ /* 0x000fca0000000000 */
[----:B------:R-:W-:-:S04]  /*0b90*/  @!P1 SHF.L.U32 R3, R3, 0x1, RZ ;  /* 0x0000000103039819 */ /* 0x000fc800000006ff */
[----:B------:R-:W-:Y:S01]  /*0ba0*/  LOP3.LUT R3, R3, 0x80000000, R0, 0xf8, !PT ;  /* 0x8000000003037812 */ /* 0x000fe200078ef800 */
[----:B------:R-:W-:Y:S06]  /*0bb0*/  BRA `(.L_x_55) ;  /* 0x0000000000047947 */ /* 0x000fec0003800000 */
.L_x_56:
[----:B------:R2:W3:Y:S02]  /*0bc0*/  MUFU.RCP R3, R0 ;  /* 0x0000000000037308 */ /* 0x0004e40000001000 */
.L_x_55:
[----:B0123--:R-:W-:Y:S02]  /*0bd0*/  IMAD.MOV.U32 R0, RZ, RZ, R3 ;  /* 0x000000ffff007224 */ /* 0x00ffe400078e0003 */
[----:B------:R-:W-:-:S04]  /*0be0*/  IMAD.MOV.U32 R3, RZ, RZ, 0x0 ;  /* 0x00000000ff037424 */ /* 0x000fc800078e00ff */
[----:B------:R-:W-:Y:S05]  /*0bf0*/  RET.REL.NODEC R2 `(_Z10build_up_bPfS_S_iiffff) ;  /* 0xfffffff402007950 */ /* 0x000fea0003c3ffff */
        .weak           $__internal_3_$__cuda_sm3x_div_rn_noftz_f32_slowpath
        .type           $__internal_3_$__cuda_sm3x_div_rn_noftz_f32_slowpath,@function
        .size           $__internal_3_$__cuda_sm3x_div_rn_noftz_f32_slowpath,(.L_x_72 - $__internal_3_$__cuda_sm3x_div_rn_noftz_f32_slowpath)
$__internal_3_$__cuda_sm3x_div_rn_noftz_f32_slowpath:
[--C-:B------:R-:W-:Y:S01]  /*0c00*/  SHF.R.U32.HI R11, RZ, 0x17, R3.reuse ;  /* 0x00000017ff0b7819 */ /* 0x100fe20000011603 */
[----:B------:R-:W-:Y:S01]  /*0c10*/  BSSY.RECONVERGENT B1, `(.L_x_57) ;  /* 0x0000063000017945 */ /* 0x000fe20003800200 */
[----:B------:R-:W-:Y:S01]  /*0c20*/  SHF.R.U32.HI R13, RZ, 0x17, R0 ;  /* 0x00000017ff0d7819 */ /* 0x000fe20000011600 */
[----:B------:R-:W-:Y:S01]  /*0c30*/  IMAD.MOV.U32 R15, RZ, RZ, R3 ;  /* 0x000000ffff0f7224 */ /* 0x000fe200078e0003 */
[----:B------:R-:W-:Y:S02]  /*0c40*/  LOP3.LUT R11, R11, 0xff, RZ, 0xc0, !PT ;  /* 0x000000ff0b0b7812 */ /* 0x000fe400078ec0ff */
[----:B------:R-:W-:Y:S02]  /*0c50*/  LOP3.LUT R16, R13, 0xff, RZ, 0xc0, !PT ;  /* 0x000000ff0d107812 */ /* 0x000fe400078ec0ff */
[----:B------:R-:W-:-:S03]  /*0c60*/  IADD3 R17, PT, PT, R11, -0x1, RZ ;  /* 0xffffffff0b117810 */ /* 0x000fc60007ffe0ff */
[----:B------:R-:W-:Y:S01]  /*0c70*/  VIADD R14, R16, 0xffffffff ;  /* 0xffffffff100e7836 */ /* 0x000fe20000000000 */
        /* <DEDUP_REMOVED lines=27> */
.L_x_58:
[----:B------:R-:W-:Y:S01]  /*0e30*/  LEA R14, R11, 0xc0800000, 0x17 ;  /* 0xc08000000b0e7811 */ /* 0x000fe200078eb8ff */
[----:B------:R-:W-:Y:S01]  /*0e40*/  VIADD R16, R16, 0xffffff81 ;  /* 0xffffff8110107836 */ /* 0x000fe20000000000 */
[----:B------:R-:W-:Y:S03]  /*0e50*/  BSSY.RECONVERGENT B2, `(.L_x_63) ;  /* 0x0000035000027945 */ /* 0x000fe60003800200 */
[----:B------:R-:W-:Y:S02]  /*0e60*/  IMAD.IADD R17, R15, 0x1, -R14 ;  /* 0x000000010f117824 */ /* 0x000fe400078e0a0e */
[C---:B------:R-:W-:Y:S01]  /*0e70*/  IMAD R0, R16.reuse, -0x800000, R0 ;  /* 0xff80000010007824 */ /* 0x040fe200078e0200 */
[----:B------:R-:W-:Y:S01]  /*0e80*/  IADD3 R16, PT, PT, R16, 0x7f, -R11 ;  /* 0x0000007f10107810 */ /* 0x000fe20007ffe80b */
[----:B------:R-:W0:Y:S01]  /*0e90*/  MUFU.RCP R15, R17 ;  /* 0x00000011000f7308 */ /* 0x000e220000001000 */
[----:B------:R-:W-:-:S02]  /*0ea0*/  FADD.FTZ R19, -R17, -RZ ;  /* 0x800000ff11137221 */ /* 0x000fc40000010100 */
[----:B------:R-:W-:Y:S02]  /*0eb0*/  IADD3 R16, PT, PT, R16, R13, RZ ;  /* 0x0000000d10107210 */ /* 0x000fe40007ffe0ff */
        /* <DEDUP_REMOVED lines=8> */
[----:B------:R-:W-:-:S05]  /*0f40*/  LOP3.LUT R11, R11, 0xff, RZ, 0xc0, !PT ;  /* 0x000000ff0b0b7812 */ /* 0x000fca00078ec0ff */
[----:B------:R-:W-:-:S04]  /*0f50*/  IMAD.IADD R17, R11, 0x1, R16 ;  /* 0x000000010b117824 */ /* 0x000fc800078e0210 */
        /* <DEDUP_REMOVED lines=10> */
[-CC-:B------:R-:W-:Y:S01]  /*1000*/  FFMA.RZ R11, R15, R19.reuse, R14.reuse ;  /* 0x000000130f0b7223 */ /* 0x180fe2000000c00e */
[C---:B------:R-:W-:Y:S02]  /*1010*/  IADD3 R16, PT, PT, R17.reuse, 0x20, RZ ;  /* 0x0000002011107810 */ /* 0x040fe40007ffe0ff */
[----:B------:R-:W-:Y:S02]  /*1020*/  ISETP.NE.AND P2, PT, R17, RZ, PT ;  /* 0x000000ff1100720c */ /* 0x000fe40003f45270 */
[----:B------:R-:W-:Y:S01]  /*1030*/  LOP3.LUT R13, R11, 0x7fffff, RZ, 0xc0, !PT ;  /* 0x007fffff0b0d7812 */ /* 0x000fe200078ec0ff */
[CCC-:B------:R-:W-:Y:S01]  /*1040*/  FFMA.RP R11, R15.reuse, R19.reuse, R14.reuse ;  /* 0x000000130f0b7223 */ /* 0x1c0fe2000000800e */
[----:B------:R-:W-:Y:S01]  /*1050*/  FFMA.RM R14, R15, R19, R14 ;  /* 0x000000130f0e7223 */ /* 0x000fe2000000400e */
[----:B------:R-:W-:Y:S01]  /*1060*/  IMAD.MOV R15, RZ, RZ, -R17 ;  /* 0x000000ffff0f7224 */ /* 0x000fe200078e0a11 */
[----:B------:R-:W-:Y:S02]  /*1070*/  LOP3.LUT R13, R13, 0x800000, RZ, 0xfc, !PT ;  /* 0x008000000d0d7812 */ /* 0x000fe400078efcff */
[----:B------:R-:W-:-:S02]  /*1080*/  ISETP.NE.AND P1, PT, R17, RZ, PT ;  /* 0x000000ff1100720c */ /* 0x000fc40003f25270 */
[----:B------:R-:W-:Y:S02]  /*1090*/  SHF.L.U32 R16, R13, R16, RZ ;  /* 0x000000100d107219 */ /* 0x000fe400000006ff */
[----:B------:R-:W-:Y:S02]  /*10a0*/  FSETP.NEU.FTZ.AND P0, PT, R11, R14, PT ;  /* 0x0000000e0b00720b */ /* 0x000fe40003f1d000 */
[----:B------:R-:W-:Y:S02]  /*10b0*/  SEL R14, R15, RZ, P2 ;  /* 0x000000ff0f0e7207 */ /* 0x000fe40001000000 */
[----:B------:R-:W-:Y:S02]  /*10c0*/  ISETP.NE.AND P1, PT, R16, RZ, P1 ;  /* 0x000000ff1000720c */ /* 0x000fe40000f25270 */
[----:B------:R-:W-:Y:S02]  /*10d0*/  SHF.R.U32.HI R14, RZ, R14, R13 ;  /* 0x0000000eff0e7219 */ /* 0x000fe4000001160d */
[----:B------:R-:W-:-:S02]  /*10e0*/  PLOP3.LUT P0, PT, P0, P1, PT, 0xf8, 0x8f ;  /* 0x00000000008f781c */ /* 0x000fc40000703f70 */
[----:B------:R-:W-:Y:S02]  /*10f0*/  SHF.R.U32.HI R16, RZ, 0x1, R14 ;  /* 0x00000001ff107819 */ /* 0x000fe4000001160e */
[----:B------:R-:W-:-:S04]  /*1100*/  SEL R11, RZ, 0x1, !P0 ;  /* 0x00000001ff0b7807 */ /* 0x000fc80004000000 */
[----:B------:R-:W-:-:S04]  /*1110*/  LOP3.LUT R11, R11, 0x1, R16, 0xf8, !PT ;  /* 0x000000010b0b7812 */ /* 0x000fc800078ef810 */
[----:B------:R-:W-:-:S05]  /*1120*/  LOP3.LUT R11, R11, R14, RZ, 0xc0, !PT ;  /* 0x0000000e0b0b7212 */ /* 0x000fca00078ec0ff */
[----:B------:R-:W-:-:S05]  /*1130*/  IMAD.IADD R11, R16, 0x1, R11 ;  /* 0x00000001100b7824 */ /* 0x000fca00078e020b */
[----:B------:R-:W-:Y:S01]  /*1140*/  LOP3.LUT R0, R11, R0, RZ, 0xfc, !PT ;  /* 0x000000000b007212 */ /* 0x000fe200078efcff */
[----:B------:R-:W-:Y:S06]  /*1150*/  BRA `(.L_x_66) ;  /* 0x0000000000107947 */ /* 0x000fec0003800000 */
.L_x_65:
[----:B------:R-:W-:-:S04]  /*1160*/  LOP3.LUT R0, R0, 0x80000000, RZ, 0xc0, !PT ;  /* 0x8000000000007812 */ /* 0x000fc800078ec0ff */
[----:B------:R-:W-:Y:S01]  /*1170*/  LOP3.LUT R0, R0, 0x7f800000, RZ, 0xfc, !PT ;  /* 0x7f80000000007812 */ /* 0x000fe200078efcff */
[----:B------:R-:W-:Y:S06]  /*1180*/  BRA `(.L_x_66) ;  /* 0x0000000000047947 */ /* 0x000fec0003800000 */
.L_x_64:
[----:B------:R-:W-:-:S07]  /*1190*/  LEA R0, R16, R0, 0x17 ;  /* 0x0000000010007211 */ /* 0x000fce00078eb8ff */
.L_x_66:
[----:B------:R-:W-:Y:S05]  /*11a0*/  BSYNC.RECONVERGENT B2 ;  /* 0x0000000000027941 */ /* 0x000fea0003800200 */
.L_x_63:
[----:B------:R-:W-:Y:S05]  /*11b0*/  BRA `(.L_x_67) ;  /* 0x0000000000207947 */ /* 0x000fea0003800000 */
.L_x_62:
[----:B------:R-:W-:-:S04]  /*11c0*/  LOP3.LUT R0, R15, 0x80000000, R0, 0x48, !PT ;  /* 0x800000000f007812 */ /* 0x000fc800078e4800 */
[----:B------:R-:W-:Y:S01]  /*11d0*/  LOP3.LUT R0, R0, 0x7f800000, RZ, 0xfc, !PT ;  /* 0x7f80000000007812 */ /* 0x000fe200078efcff */
[----:B------:R-:W-:Y:S06]  /*11e0*/  BRA `(.L_x_67) ;  /* 0x0000000000147947 */ /* 0x000fec0003800000 */
.L_x_61:
[----:B------:R-:W-:Y:S01]  /*11f0*/  LOP3.LUT R0, R15, 0x80000000, R0, 0x48, !PT ;  /* 0x800000000f007812 */ /* 0x000fe200078e4800 */
[----:B------:R-:W-:Y:S06]  /*1200*/  BRA `(.L_x_67) ;  /* 0x00000000000c7947 */ /* 0x000fec0003800000 */
.L_x_60:
[----:B------:R-:W0:Y:S01]  /*1210*/  MUFU.RSQ R0, -QNAN ;  /* 0xffc0000000007908 */ /* 0x000e220000001400 */
[----:B------:R-:W-:Y:S05]  /*1220*/  BRA `(.L_x_67) ;  /* 0x0000000000047947 */ /* 0x000fea0003800000 */
.L_x_59:
[----:B------:R-:W-:-:S07]  /*1230*/  FADD.FTZ R0, R0, R3 ;  /* 0x0000000300007221 */ /* 0x000fce0000010000 */
.L_x_67:
[----:B------:R-:W-:Y:S05]  /*1240*/  BSYNC.RECONVERGENT B1 ;  /* 0x0000000000017941 */ /* 0x000fea0003800200 */
.L_x_57:
[----:B------:R-:W-:-:S04]  /*1250*/  IMAD.MOV.U32 R13, RZ, RZ, 0x0 ;  /* 0x00000000ff0d7424 */ /* 0x000fc800078e00ff */
[----:B0-----:R-:W-:Y:S05]  /*1260*/  RET.REL.NODEC R12 `(_Z10build_up_bPfS_S_iiffff) ;  /* 0xffffffec0c647950 */ /* 0x001fea0003c3ffff */
.L_x_68:
        /* <DEDUP_REMOVED lines=9> */
.L_x_72:


//--------------------- .nv.shared.reserved.0     --------------------------
	.section	.nv.shared.reserved.0,"aw",@nobits
	.weak		__nv_reservedSMEM_offset_0_alias
	.size		__nv_reservedSMEM_offset_0_alias, 0, 64
	.other		__nv_reservedSMEM_offset_0_alias,@"STO_CUDA_RESERVED_SHARED STV_DEFAULT"
__nv_reservedSMEM_offset_0_alias:
	.zero		0
	.zero		64


//--------------------- .nv.global                --------------------------
	.section	.nv.global,"aw",@nobits
.nv.global:
	.type		_ZN34_INTERNAL_7ebf27d6_4_k_cu_52bf51746thrust24THRUST_300001_SM_1000_NS3seqE,@object
	.size		_ZN34_INTERNAL_7ebf27d6_4_k_cu_52bf51746thrust24THRUST_300001_SM_1000_NS3seqE,(_ZN34_INTERNAL_7ebf27d6_4_k_cu_52bf51744cuda3std3__48in_placeE - _ZN34_INTERNAL_7ebf27d6_4_k_cu_52bf51746thrust24THRUST_300001_SM_1000_NS3seqE)
_ZN34_INTERNAL_7ebf27d6_4_k_cu_52bf51746thrust24THRUST_300001_SM_1000_NS3seqE:
	.zero		1
	.type		_ZN34_INTERNAL_7ebf27d6_4_k_cu_52bf51744cuda3std3__48in_placeE,@object
	.size		_ZN34_INTERNAL_7ebf27d6_4_k_cu_52bf51744cuda3std3__48in_placeE,(_ZN34_INTERNAL_7ebf27d6_4_k_cu_52bf51744cuda3std6ranges3__45__cpo4sizeE - _ZN34_INTERNAL_7ebf27d6_4_k_cu_52bf51744cuda3std3__48in_placeE)
_ZN34_INTERNAL_7ebf27d6_4_k_cu_52bf51744cuda3std3__48in_placeE:
	.zero		1
	.type		_ZN34_INTERNAL_7ebf27d6_4_k_cu_52bf51744cuda3std6ranges3__45__cpo4sizeE,@object
	.size		_ZN34_INTERNAL_7ebf27d6_4_k_cu_52bf51744cuda3std6ranges3__45__cpo4sizeE,(_ZN34_INTERNAL_7ebf27d6_4_k_cu_52bf51746thrust24THRUST_300001_SM_1000_NS12placeholders2_3E - _ZN34_INTERNAL_7ebf27d6_4_k_cu_52bf51744cuda3std6ranges3__45__cpo4sizeE)
_ZN34_INTERNAL_7ebf27d6_4_k_cu_52bf51744cuda3std6ranges3__45__cpo4sizeE:
	.zero		1
	.type		_ZN34_INTERNAL_7ebf27d6_4_k_cu_52bf51746thrust24THRUST_300001_SM_1000_NS12placeholders2_3E,@object
	.size		_ZN34_INTERNAL_7ebf27d6_4_k_cu_52bf51746thrust24THRUST_300001_SM_1000_NS12placeholders2_3E,(_ZN34_INTERNAL_7ebf27d6_4_k_cu_52bf51744cuda3std3__45__cpo6cbeginE - _ZN34_INTERNAL_7ebf27d6_4_k_cu_52bf51746thrust24THRUST_300001_SM_1000_NS12placeholders2_3E)
_ZN34_INTERNAL_7ebf27d6_4_k_cu_52bf51746thrust24THRUST_300001_SM_1000_NS12placeholders2_3E:
	.zero		1
	.type		_ZN34_INTERNAL_7ebf27d6_4_k_cu_52bf51744cuda3std3__45__cpo6cbeginE,@object
	.size		_ZN34_INTERNAL_7ebf27d6_4_k_cu_52bf51744cuda3std3__45__cpo6cbeginE,(_ZN34_INTERNAL_7ebf27d6_4_k_cu_52bf51744cuda3std6ranges3__45__cpo6cbeginE - _ZN34_INTERNAL_7ebf27d6_4_k_cu_52bf51744cuda3std3__45__cpo6cbeginE)
_ZN34_INTERNAL_7ebf27d6_4_k_cu_52bf51744cuda3std3__45__cpo6cbeginE:
	.zero		1
	.type		_ZN34_INTERNAL_7ebf27d6_4_k_cu_52bf51744cuda3std6ranges3__45__cpo6cbeginE,@object
	.size		_ZN34_INTERNAL_7ebf27d6_4_k_cu_52bf51744cuda3std6ranges3__45__cpo6cbeginE,(_ZN34_INTERNAL_7ebf27d6_4_k_cu_52bf51746thrust24THRUST_300001_SM_1000_NS12placeholders2_7E - _ZN34_INTERNAL_7ebf27d6_4_k_cu_52bf51744cuda3std6ranges3__45__cpo6cbeginE)
_ZN34_INTERNAL_7ebf27d6_4_k_cu_52bf51744cuda3std6ranges3__45__cpo6cbeginE:
	.zero		1
	.type		_ZN34_INTERNAL_7ebf27d6_4_k_cu_52bf51746thrust24THRUST_300001_SM_1000_NS12placeholders2_7E,@object
	.size		_ZN34_INTERNAL_7ebf27d6_4_k_cu_52bf51746thrust24THRUST_300001_SM_1000_NS12placeholders2_7E,(_ZN34_INTERNAL_7ebf27d6_4_k_cu_52bf51744cuda3std3__45__cpo7crbeginE - _ZN34_INTERNAL_7ebf27d6_4_k_cu_52bf51746thrust24THRUST_300001_SM_1000_NS12placeholders2_7E)
_ZN34_INTERNAL_7ebf27d6_4_k_cu_52bf51746thrust24THRUST_300001_SM_1000_NS12placeholders2_7E:
	.zero		1
	.type		_ZN34_INTERNAL_7ebf27d6_4_k_cu_52bf51744cuda3std3__45__cpo7crbeginE,@object
	.size		_ZN34_INTERNAL_7ebf27d6_4_k_cu_52bf51744cuda3std3__45__cpo7crbeginE,(_ZN34_INTERNAL_7ebf27d6_4_k_cu_52bf51744cuda3std6ranges3__45__cpo4nextE - _ZN34_INTERNAL_7ebf27d6_4_k_cu_52bf51744cuda3std3__45__cpo7crbeginE)
_ZN34_INTERNAL_7ebf27d6_4_k_cu_52bf51744cuda3std3__45__cpo7crbeginE:
	.zero		1
	.type		_ZN34_INTERNAL_7ebf27d6_4_k_cu_52bf51744cuda3std6ranges3__45__cpo4nextE,@object
	.size		_ZN34_INTERNAL_7ebf27d6_4_k_cu_52bf51744cuda3std6ranges3__45__cpo4nextE,(_ZN34_INTERNAL_7ebf27d6_4_k_cu_52bf51744cuda3std6ranges3__45__cpo4swapE - _ZN34_INTERNAL_7ebf27d6_4_k_cu_52bf51744cuda3std6ranges3__45__cpo4nextE)
_ZN34_INTERNAL_7ebf27d6_4_k_cu_52bf51744cuda3std6ranges3__45__cpo4nextE:
	.zero		1
	.type		_ZN34_INTERNAL_7ebf27d6_4_k_cu_52bf51744cuda3std6ranges3__45__cpo4swapE,@object
	.size		_ZN34_INTERNAL_7ebf27d6_4_k_cu_52bf51744cuda3std6ranges3__45__cpo4swapE,(_ZN34_INTERNAL_7ebf27d6_4_k_cu_52bf51746thrust24THRUST_300001_SM_1000_NS8cuda_cub10par_nosyncE - _ZN34_INTERNAL_7ebf27d6_4_k_cu_52bf51744cuda3std6ranges3__45__cpo4swapE)
_ZN34_INTERNAL_7ebf27d6_4_k_cu_52bf51744cuda3std6ranges3__45__cpo4swapE:
	.zero		1
	.type		_ZN34_INTERNAL_7ebf27d6_4_k_cu_52bf51746thrust24THRUST_300001_SM_1000_NS8cuda_cub10par_nosyncE,@object
	.size		_ZN34_INTERNAL_7ebf27d6_4_k_cu_52bf51746thrust24THRUST_300001_SM_1000_NS8cuda_cub10par_nosyncE,(_ZN34_INTERNAL_7ebf27d6_4_k_cu_52bf51746thrust24THRUST_300001_SM_1000_NS12placeholders2_9E - _ZN34_INTERNAL_7ebf27d6_4_k_cu_52bf51746thrust24THRUST_300001_SM_1000_NS8cuda_cub10par_nosyncE)
_ZN34_INTERNAL_7ebf27d6_4_k_cu_52bf51746thrust24THRUST_300001_SM_1000_NS8cuda_cub10par_nosyncE:
	.zero		1
	.type		_ZN34_INTERNAL_7ebf27d6_4_k_cu_52bf51746thrust24THRUST_300001_SM_1000_NS12placeholders2_9E,@object
	.size		_ZN34_INTERNAL_7ebf27d6_4_k_cu_52bf51746thrust24THRUST_300001_SM_1000_NS12placeholders2_9E,(_ZN34_INTERNAL_7ebf27d6_4_k_cu_52bf51744cuda3std3__436_GLOBAL__N__7ebf27d6_4_k_cu_52bf51746ignoreE - _ZN34_INTERNAL_7ebf27d6_4_k_cu_52bf51746thrust24THRUST_300001_SM_1000_NS12placeholders2_9E)
_ZN34_INTERNAL_7ebf27d6_4_k_cu_52bf51746thrust24THRUST_300001_SM_1000_NS12placeholders2_9E:
	.zero		1
	.type		_ZN34_INTERNAL_7ebf27d6_4_k_cu_52bf51744cuda3std3__436_GLOBAL__N__7ebf27d6_4_k_cu_52bf51746ignoreE,@object
	.size		_ZN34_INTERNAL_7ebf27d6_4_k_cu_52bf51744cuda3std3__436_GLOBAL__N__7ebf27d6_4_k_cu_52bf51746ignoreE,(_ZN34_INTERNAL_7ebf27d6_4_k_cu_52bf51744cuda3std6ranges3__45__cpo4dataE - _ZN34_INTERNAL_7ebf27d6_4_k_cu_52bf51744cuda3std3__436_GLOBAL__N__7ebf27d6_4_k_cu_52bf51746ignoreE)
_ZN34_INTERNAL_7ebf27d6_4_k_cu_52bf51744cuda3std3__436_GLOBAL__N__7ebf27d6_4_k_cu_52bf51746ignoreE:
	.zero		1
	.type		_ZN34_INTERNAL_7ebf27d6_4_k_cu_52bf51744cuda3std6ranges3__45__cpo4dataE,@object
	.size		_ZN34_INTERNAL_7ebf27d6_4_k_cu_52bf51744cuda3std6ranges3__45__cpo4dataE,(_ZN34_INTERNAL_7ebf27d6_4_k_cu_52bf51746thrust24THRUST_300001_SM_1000_NS12placeholders2_1E - _ZN34_INTERNAL_7ebf27d6_4_k_cu_52bf51744cuda3std6ranges3__45__cpo4dataE)
_ZN34_INTERNAL_7ebf27d6_4_k_cu_52bf51744cuda3std6ranges3__45__cpo4dataE:
	.zero		1
	.type		_ZN34_INTERNAL_7ebf27d6_4_k_cu_52bf51746thrust24THRUST_300001_SM_1000_NS12placeholders2_1E,@object
	.size		_ZN34_INTERNAL_7ebf27d6_4_k_cu_52bf51746thrust24THRUST_300001_SM_1000_NS12placeholders2_1E,(_ZN34_INTERNAL_7ebf27d6_4_k_cu_52bf51744cuda3std3__45__cpo5beginE - _ZN34_INTERNAL_7ebf27d6_4_k_cu_52bf51746thrust24THRUST_300001_SM_1000_NS12placeholders2_1E)
_ZN34_INTERNAL_7ebf27d6_4_k_cu_52bf51746thrust24THRUST_300001_SM_1000_NS12placeholders2_1E:
	.zero		1
	.type		_ZN34_INTERNAL_7ebf27d6_4_k_cu_52bf51744cuda3std3__45__cpo5beginE,@object
	.size		_ZN34_INTERNAL_7ebf27d6_4_k_cu_52bf51744cuda3std3__45__cpo5beginE,(_ZN34_INTERNAL_7ebf27d6_4_k_cu_52bf51744cuda3std6ranges3__45__cpo5beginE - _ZN34_INTERNAL_7ebf27d6_4_k_cu_52bf51744cuda3std3__45__cpo5beginE)
_ZN34_INTERNAL_7ebf27d6_4_k_cu_52bf51744cuda3std3__45__cpo5beginE:
	.zero		1
	.type		_ZN34_INTERNAL_7ebf27d6_4_k_cu_52bf51744cuda3std6ranges3__45__cpo5beginE,@object
	.size		_ZN34_INTERNAL_7ebf27d6_4_k_cu_52bf51744cuda3std6ranges3__45__cpo5beginE,(_ZN34_INTERNAL_7ebf27d6_4_k_cu_52bf51746thrust24THRUST_300001_SM_1000_NS12placeholders2_5E - _ZN34_INTERNAL_7ebf27d6_4_k_cu_52bf51744cuda3std6ranges3__45__cpo5beginE)
_ZN34_INTERNAL_7ebf27d6_4_k_cu_52bf51744cuda3std6ranges3__45__cpo5beginE:
	.zero		1
	.type		_ZN34_INTERNAL_7ebf27d6_4_k_cu_52bf51746thrust24THRUST_300001_SM_1000_NS12placeholders2_5E,@object
	.size		_ZN34_INTERNAL_7ebf27d6_4_k_cu_52bf51746thrust24THRUST_300001_SM_1000_NS12placeholders2_5E,(_ZN34_INTERNAL_7ebf27d6_4_k_cu_52bf51744cuda3std3__45__cpo6rbeginE - _ZN34_INTERNAL_7ebf27d6_4_k_cu_52bf51746thrust24THRUST_300001_SM_1000_NS12placeholders2_5E)
_ZN34_INTERNAL_7ebf27d6_4_k_cu_52bf51746thrust24THRUST_300001_SM_1000_NS12placeholders2_5E:
	.zero		1
	.type		_ZN34_INTERNAL_7ebf27d6_4_k_cu_52bf51744cuda3std3__45__cpo6rbeginE,@object
	.size		_ZN34_INTERNAL_7ebf27d6_4_k_cu_52bf51744cuda3std3__45__cpo6rbeginE,(_ZN34_INTERNAL_7ebf27d6_4_k_cu_52bf51744cuda3std6ranges3__45__cpo7advanceE - _ZN34_INTERNAL_7ebf27d6_4_k_cu_52bf51744cuda3std3__45__cpo6rbeginE)
_ZN34_INTERNAL_7ebf27d6_4_k_cu_52bf51744cuda3std3__45__cpo6rbeginE:
	.zero		1
	.type		_ZN34_INTERNAL_7ebf27d6_4_k_cu_52bf51744cuda3std6ranges3__45__cpo7advanceE,@object
	.size		_ZN34_INTERNAL_7ebf27d6_4_k_cu_52bf51744cuda3std6ranges3__45__cpo7advanceE,(_ZN34_INTERNAL_7ebf27d6_4_k_cu_52bf51744cuda3std3__47nulloptE - _ZN34_INTERNAL_7ebf27d6_4_k_cu_52bf51744cuda3std6ranges3__45__cpo7advanceE)
_ZN34_INTERNAL_7ebf27d6_4_k_cu_52bf51744cuda3std6ranges3__45__cpo7advanceE:
	.zero		1
	.type		_ZN34_INTERNAL_7ebf27d6_4_k_cu_52bf51744cuda3std3__47nulloptE,@object
	.size		_ZN34_INTERNAL_7ebf27d6_4_k_cu_52bf51744cuda3std3__47nulloptE,(_ZN34_INTERNAL_7ebf27d6_4_k_cu_52bf51744cuda3std6ranges3__45__cpo8distanceE - _ZN34_INTERNAL_7ebf27d6_4_k_cu_52bf51744cuda3std3__47nulloptE)
_ZN34_INTERNAL_7ebf27d6_4_k_cu_52bf51744cuda3std3__47nulloptE:
	.zero		1
	.type		_ZN34_INTERNAL_7ebf27d6_4_k_cu_52bf51744cuda3std6ranges3__45__cpo8distanceE,@object
	.size		_ZN34_INTERNAL_7ebf27d6_4_k_cu_52bf51744cuda3std6ranges3__45__cpo8distanceE,(_ZN34_INTERNAL_7ebf27d6_4_k_cu_52bf51746thrust24THRUST_300001_SM_1000_NS12placeholders3_10E - _ZN34_INTERNAL_7ebf27d6_4_k_cu_52bf51744cuda3std6ranges3__45__cpo8distanceE)
_ZN34_INTERNAL_7ebf27d6_4_k_cu_52bf51744cuda3std6ranges3__45__cpo8distanceE:
	.zero		1
	.type		_ZN34_INTERNAL_7ebf27d6_4_k_cu_52bf51746thrust24THRUST_300001_SM_1000_NS12placeholders3_10E,@object
	.size		_ZN34_INTERNAL_7ebf27d6_4_k_cu_52bf51746thrust24THRUST_300001_SM_1000_NS12placeholders3_10E,(_ZN34_INTERNAL_7ebf27d6_4_k_cu_52bf51744cuda3std3__419piecewise_constructE - _ZN34_INTERNAL_7ebf27d6_4_k_cu_52bf51746thrust24THRUST_300001_SM_1000_NS12placeholders3_10E)
_ZN34_INTERNAL_7ebf27d6_4_k_cu_52bf51746thrust24THRUST_300001_SM_1000_NS12placeholders3_10E:
	.zero		1
	.type		_ZN34_INTERNAL_7ebf27d6_4_k_cu_52bf51744cuda3std3__419piecewise_constructE,@object
	.size		_ZN34_INTERNAL_7ebf27d6_4_k_cu_52bf51744cuda3std3__419piecewise_constructE,(_ZN34_INTERNAL_7ebf27d6_4_k_cu_52bf51744cuda3std6ranges3__45__cpo5cdataE - _ZN34_INTERNAL_7ebf27d6_4_k_cu_52bf51744cuda3std3__419piecewise_constructE)
_ZN34_INTERNAL_7ebf27d6_4_k_cu_52bf51744cuda3std3__419piecewise_constructE:
	.zero		1
	.type		_ZN34_INTERNAL_7ebf27d6_4_k_cu_52bf51744cuda3std6ranges3__45__cpo5cdataE,@object
	.size		_ZN34_INTERNAL_7ebf27d6_4_k_cu_52bf51744cuda3std6ranges3__45__cpo5cdataE,(_ZN34_INTERNAL_7ebf27d6_4_k_cu_52bf51746thrust24THRUST_300001_SM_1000_NS12placeholders2_2E - _ZN34_INTERNAL_7ebf27d6_4_k_cu_52bf51744cuda3std6ranges3__45__cpo5cdataE)
_ZN34_INTERNAL_7ebf27d6_4_k_cu_52bf51744cuda3std6ranges3__45__cpo5cdataE:
	.zero		1
	.type		_ZN34_INTERNAL_7ebf27d6_4_k_cu_52bf51746thrust24THRUST_300001_SM_1000_NS12placeholders2_2E,@object
	.size		_ZN34_INTERNAL_7ebf27d6_4_k_cu_52bf51746thrust24THRUST_300001_SM_1000_NS12placeholders2_2E,(_ZN34_INTERNAL_7ebf27d6_4_k_cu_52bf51744cuda3std3__45__cpo3endE - _ZN34_INTERNAL_7ebf27d6_4_k_cu_52bf51746thrust24THRUST_300001_SM_1000_NS12placeholders2_2E)
_ZN34_INTERNAL_7ebf27d6_4_k_cu_52bf51746thrust24THRUST_300001_SM_1000_NS12placeholders2_2E:
	.zero		1
	.type		_ZN34_INTERNAL_7ebf27d6_4_k_cu_52bf51744cuda3std3__45__cpo3endE,@object
	.size		_ZN34_INTERNAL_7ebf27d6_4_k_cu_52bf51744cuda3std3__45__cpo3endE,(_ZN34_INTERNAL_7ebf27d6_4_k_cu_52bf51744cuda3std6ranges3__45__cpo3endE - _ZN34_INTERNAL_7ebf27d6_4_k_cu_52bf51744cuda3std3__45__cpo3endE)
_ZN34_INTERNAL_7ebf27d6_4_k_cu_52bf51744cuda3std3__45__cpo3endE:
	.zero		1
	.type		_ZN34_INTERNAL_7ebf27d6_4_k_cu_52bf51744cuda3std6ranges3__45__cpo3endE,@object
	.size		_ZN34_INTERNAL_7ebf27d6_4_k_cu_52bf51744cuda3std6ranges3__45__cpo3endE,(_ZN34_INTERNAL_7ebf27d6_4_k_cu_52bf51746thrust24THRUST_300001_SM_1000_NS12placeholders2_6E - _ZN34_INTERNAL_7ebf27d6_4_k_cu_52bf51744cuda3std6ranges3__45__cpo3endE)
_ZN34_INTERNAL_7ebf27d6_4_k_cu_52bf51744cuda3std6ranges3__45__cpo3endE:
	.zero		1
	.type		_ZN34_INTERNAL_7ebf27d6_4_k_cu_52bf51746thrust24THRUST_300001_SM_1000_NS12placeholders2_6E,@object
	.size		_ZN34_INTERNAL_7ebf27d6_4_k_cu_52bf51746thrust24THRUST_300001_SM_1000_NS12placeholders2_6E,(_ZN34_INTERNAL_7ebf27d6_4_k_cu_52bf51744cuda3std3__45__cpo4rendE - _ZN34_INTERNAL_7ebf27d6_4_k_cu_52bf51746thrust24THRUST_300001_SM_1000_NS12placeholders2_6E)
_ZN34_INTERNAL_7ebf27d6_4_k_cu_52bf51746thrust24THRUST_300001_SM_1000_NS12placeholders2_6E:
	.zero		1
	.type		_ZN34_INTERNAL_7ebf27d6_4_k_cu_52bf51744cuda3std3__45__cpo4rendE,@object
	.size		_ZN34_INTERNAL_7ebf27d6_4_k_cu_52bf51744cuda3std3__45__cpo4rendE,(_ZN34_INTERNAL_7ebf27d6_4_k_cu_52bf51744cuda3std6ranges3__45__cpo9iter_swapE - _ZN34_INTERNAL_7ebf27d6_4_k_cu_52bf51744cuda3std3__45__cpo4rendE)
_ZN34_INTERNAL_7ebf27d6_4_k_cu_52bf51744cuda3std3__45__cpo4rendE:
	.zero		1
	.type		_ZN34_INTERNAL_7ebf27d6_4_k_cu_52bf51744cuda3std6ranges3__45__cpo9iter_swapE,@object
	.size		_ZN34_INTERNAL_7ebf27d6_4_k_cu_52bf51744cuda3std6ranges3__45__cpo9iter_swapE,(_ZN34_INTERNAL_7ebf27d6_4_k_cu_52bf51744cuda3std3__48unexpectE - _ZN34_INTERNAL_7ebf27d6_4_k_cu_52bf51744cuda3std6ranges3__45__cpo9iter_swapE)
_ZN34_INTERNAL_7ebf27d6_4_k_cu_52bf51744cuda3std6ranges3__45__cpo9iter_swapE:
	.zero		1
	.type		_ZN34_INTERNAL_7ebf27d6_4_k_cu_52bf51744cuda3std3__48unexpectE,@object
	.size		_ZN34_INTERNAL_7ebf27d6_4_k_cu_52bf51744cuda3std3__48unexpectE,(_ZN34_INTERNAL_7ebf27d6_4_k_cu_52bf51746thrust24THRUST_300001_SM_1000_NS8cuda_cub3parE - _ZN34_INTERNAL_7ebf27d6_4_k_cu_52bf51744cuda3std3__48unexpectE)
_ZN34_INTERNAL_7ebf27d6_4_k_cu_52bf51744cuda3std3__48unexpectE:
	.zero		1
	.type		_ZN34_INTERNAL_7ebf27d6_4_k_cu_52bf51746thrust24THRUST_300001_SM_1000_NS8cuda_cub3parE,@object
	.size		_ZN34_INTERNAL_7ebf27d6_4_k_cu_52bf51746thrust24THRUST_300001_SM_1000_NS8cuda_cub3parE,(_ZN34_INTERNAL_7ebf27d6_4_k_cu_52bf51746thrust24THRUST_300001_SM_1000_NS12placeholders2_4E - _ZN34_INTERNAL_7ebf27d6_4_k_cu_52bf51746thrust24THRUST_300001_SM_1000_NS8cuda_cub3parE)
_ZN34_INTERNAL_7ebf27d6_4_k_cu_52bf51746thrust24THRUST_300001_SM_1000_NS8cuda_cub3parE:
	.zero		1
	.type		_ZN34_INTERNAL_7ebf27d6_4_k_cu_52bf51746thrust24THRUST_300001_SM_1000_NS12placeholders2_4E,@object
	.size		_ZN34_INTERNAL_7ebf27d6_4_k_cu_52bf51746thrust24THRUST_300001_SM_1000_NS12placeholders2_4E,(_ZN34_INTERNAL_7ebf27d6_4_k_cu_52bf51744cuda3std3__45__cpo4cendE - _ZN34_INTERNAL_7ebf27d6_4_k_cu_52bf51746thrust24THRUST_300001_SM_1000_NS12placeholders2_4E)
_ZN34_INTERNAL_7ebf27d6_4_k_cu_52bf51746thrust24THRUST_300001_SM_1000_NS12placeholders2_4E:
	.zero		1
	.type		_ZN34_INTERNAL_7ebf27d6_4_k_cu_52bf51744cuda3std3__45__cpo4cendE,@object
	.size		_ZN34_INTERNAL_7ebf27d6_4_k_cu_52bf51744cuda3std3__45__cpo4cendE,(_ZN34_INTERNAL_7ebf27d6_4_k_cu_52bf51744cuda3std6ranges3__45__cpo4cendE - _ZN34_INTERNAL_7ebf27d6_4_k_cu_52bf51744cuda3std3__45__cpo4cendE)
_ZN34_INTERNAL_7ebf27d6_4_k_cu_52bf51744cuda3std3__45__cpo4cendE:
	.zero		1
	.type		_ZN34_INTERNAL_7ebf27d6_4_k_cu_52bf51744cuda3std6ranges3__45__cpo4cendE,@object
	.size		_ZN34_INTERNAL_7ebf27d6_4_k_cu_52bf51744cuda3std6ranges3__45__cpo4cendE,(_ZN34_INTERNAL_7ebf27d6_4_k_cu_52bf51744cuda3std3__420unreachable_sentinelE - _ZN34_INTERNAL_7ebf27d6_4_k_cu_52bf51744cuda3std6ranges3__45__cpo4cendE)
_ZN34_INTERNAL_7ebf27d6_4_k_cu_52bf51744cuda3std6ranges3__45__cpo4cendE:
	.zero		1
	.type		_ZN34_INTERNAL_7ebf27d6_4_k_cu_52bf51744cuda3std3__420unreachable_sentinelE,@object
	.size		_ZN34_INTERNAL_7ebf27d6_4_k_cu_52bf51744cuda3std3__420unreachable_sentinelE,(_ZN34_INTERNAL_7ebf27d6_4_k_cu_52bf51744cuda3std6ranges3__45__cpo5ssizeE - _ZN34_INTERNAL_7ebf27d6_4_k_cu_52bf51744cuda3std3__420unreachable_sentinelE)
_ZN34_INTERNAL_7ebf27d6_4_k_cu_52bf51744cuda3std3__420unreachable_sentinelE:
	.zero		1
	.type		_ZN34_INTERNAL_7ebf27d6_4_k_cu_52bf51744cuda3std6ranges3__45__cpo5ssizeE,@object
	.size		_ZN34_INTERNAL_7ebf27d6_4_k_cu_52bf51744cuda3std6ranges3__45__cpo5ssizeE,(_ZN34_INTERNAL_7ebf27d6_4_k_cu_52bf51746thrust24THRUST_300001_SM_1000_NS12placeholders2_8E - _ZN34_INTERNAL_7ebf27d6_4_k_cu_52bf51744cuda3std6ranges3__45__cpo5ssizeE)
_ZN34_INTERNAL_7ebf27d6_4_k_cu_52bf51744cuda3std6ranges3__45__cpo5ssizeE:
	.zero		1
	.type		_ZN34_INTERNAL_7ebf27d6_4_k_cu_52bf51746thrust24THRUST_300001_SM_1000_NS12placeholders2_8E,@object
	.size		_ZN34_INTERNAL_7ebf27d6_4_k_cu_52bf51746thrust24THRUST_300001_SM_1000_NS12placeholders2_8E,(_ZN34_INTERNAL_7ebf27d6_4_k_cu_52bf51744cuda3std3__45__cpo5crendE - _ZN34_INTERNAL_7ebf27d6_4_k_cu_52bf51746thrust24THRUST_300001_SM_1000_NS12placeholders2_8E)
_ZN34_INTERNAL_7ebf27d6_4_k_cu_52bf51746thrust24THRUST_300001_SM_1000_NS12placeholders2_8E:
	.zero		1
	.type		_ZN34_INTERNAL_7ebf27d6_4_k_cu_52bf51744cuda3std3__45__cpo5crendE,@object
	.size		_ZN34_INTERNAL_7ebf27d6_4_k_cu_52bf51744cuda3std3__45__cpo5crendE,(_ZN34_INTERNAL_7ebf27d6_4_k_cu_52bf51744cuda3std6ranges3__45__cpo4prevE - _ZN34_INTERNAL_7ebf27d6_4_k_cu_52bf51744cuda3std3__45__cpo5crendE)
_ZN34_INTERNAL_7ebf27d6_4_k_cu_52bf51744cuda3std3__45__cpo5crendE:
	.zero		1
	.type		_ZN34_INTERNAL_7ebf27d6_4_k_cu_52bf51744cuda3std6ranges3__45__cpo4prevE,@object
	.size		_ZN34_INTERNAL_7ebf27d6_4_k_cu_52bf51744cuda3std6ranges3__45__cpo4prevE,(_ZN34_INTERNAL_7ebf27d6_4_k_cu_52bf51744cuda3std6ranges3__45__cpo9iter_moveE - _ZN34_INTERNAL_7ebf27d6_4_k_cu_52bf51744cuda3std6ranges3__45__cpo4prevE)
_ZN34_INTERNAL_7ebf27d6_4_k_cu_52bf51744cuda3std6ranges3__45__cpo4prevE:
	.zero		1
	.type		_ZN34_INTERNAL_7ebf27d6_4_k_cu_52bf51744cuda3std6ranges3__45__cpo9iter_moveE,@object
	.size		_ZN34_INTERNAL_7ebf27d6_4_k_cu_52bf51744cuda3std6ranges3__45__cpo9iter_moveE,(_ZN34_INTERNAL_7ebf27d6_4_k_cu_52bf51746thrust24THRUST_300001_SM_1000_NS6system6detail10sequential3seqE - _ZN34_INTERNAL_7ebf27d6_4_k_cu_52bf51744cuda3std6ranges3__45__cpo9iter_moveE)
_ZN34_INTERNAL_7ebf27d6_4_k_cu_52bf51744cuda3std6ranges3__45__cpo9iter_moveE:
	.zero		1
	.type		_ZN34_INTERNAL_7ebf27d6_4_k_cu_52bf51746thrust24THRUST_300001_SM_1000_NS6system6detail10sequential3seqE,@object
	.size		_ZN34_INTERNAL_7ebf27d6_4_k_cu_52bf51746thrust24THRUST_300001_SM_1000_NS6system6detail10sequential3seqE,(.L_31 - _ZN34_INTERNAL_7ebf27d6_4_k_cu_52bf51746thrust24THRUST_300001_SM_1000_NS6system6detail10sequential3seqE)
_ZN34_INTERNAL_7ebf27d6_4_k_cu_52bf51746thrust24THRUST_300001_SM_1000_NS6system6detail10sequential3seqE:
	.zero		1
.L_31:


//--------------------- .nv.constant0._ZN3cub18CUB_300001_SM_10006detail11EmptyKernelIvEEvv --------------------------
	.section	.nv.constant0._ZN3cub18CUB_300001_SM_10006detail11EmptyKernelIvEEvv,"a",@progbits
	.sectionflags	@""
	.align	4
.nv.constant0._ZN3cub18CUB_300001_SM_10006detail11EmptyKernelIvEEvv:
	.zero		896


//--------------------- .nv.constant0._Z27apply_boundary_conditions_pPfii --------------------------
	.section	.nv.constant0._Z27apply_boundary_conditions_pPfii,"a",@progbits
	.sectionflags	@""
	.align	4
.nv.constant0._Z27apply_boundary_conditions_pPfii:
	.zero		912


//--------------------- .nv.constant0._Z23set_boundary_conditionsPfS_S_ii --------------------------
	.section	.nv.constant0._Z23set_boundary_conditionsPfS_S_ii,"a",@progbits
	.sectionflags	@""
	.align	4
.nv.constant0._Z23set_boundary_conditionsPfS_S_ii:
	.zero		928


//--------------------- .nv.constant0._Z15velocity_updatePfS_S_S_S_iifffff --------------------------
	.section	.nv.constant0._Z15velocity_updatePfS_S_S_S_iifffff,"a",@progbits
	.sectionflags	@""
	.align	4
.nv.constant0._Z15velocity_updatePfS_S_S_S_iifffff:
	.zero		964


//--------------------- .nv.constant0._Z16pressure_poissonPfS_S_iiff --------------------------
	.section	.nv.constant0._Z16pressure_poissonPfS_S_iiff,"a",@progbits
	.sectionflags	@""
	.align	4
.nv.constant0._Z16pressure_poissonPfS_S_iiff:
	.zero		936


//--------------------- .nv.constant0._Z10build_up_bPfS_S_iiffff --------------------------
	.section	.nv.constant0._Z10build_up_bPfS_S_iiffff,"a",@progbits
	.sectionflags	@""
	.align	4
.nv.constant0._Z10build_up_bPfS_S_iiffff:
	.zero		944


//--------------------- SYMBOLS --------------------------

	.type		.nv.reservedSmem.offset0,@object
	.size		.nv.reservedSmem.offset0,0x4
